//
// Generated by NVIDIA NVVM Compiler
//
// Compiler Build ID: CL-36424714
// Cuda compilation tools, release 13.0, V13.0.88
// Based on NVVM 20.0.0
//

.version 9.0
.target sm_100
.address_size 64

	// .globl	scale_bf16

.visible .entry scale_bf16(
	.param .u64 scale_bf16_param_0,
	.param .u64 .ptr .align 1 scale_bf16_param_1,
	.param .align 2 .b8 scale_bf16_param_2[2]
)
{
	.reg .pred 	%p<2>;
	.reg .b16 	%rs<5>;
	.reg .b32 	%r<5>;
	.reg .b64 	%rd<7>;

	ld.param.u16 	%rs1, [scale_bf16_param_2];
	ld.param.u64 	%rd3, [scale_bf16_param_0];
	ld.param.u64 	%rd2, [scale_bf16_param_1];
	mov.u32 	%r1, %ctaid.x;
	mov.u32 	%r2, %ntid.x;
	mov.u32 	%r3, %tid.x;
	mad.lo.s32 	%r4, %r1, %r2, %r3;
	cvt.s64.s32 	%rd1, %r4;
	setp.le.u64 	%p1, %rd3, %rd1;
	@%p1 bra 	$L__BB0_2;
	cvta.to.global.u64 	%rd4, %rd2;
	shl.b64 	%rd5, %rd1, 1;
	add.s64 	%rd6, %rd4, %rd5;
	ld.global.u16 	%rs3, [%rd6];
	// begin inline asm
	{ mul.bf16 %rs2,%rs3,%rs1; }

	// end inline asm
	st.global.u16 	[%rd6], %rs2;
$L__BB0_2:
	ret;

}
	// .globl	add_assign_bf16
.visible .entry add_assign_bf16(
	.param .u64 add_assign_bf16_param_0,
	.param .u64 .ptr .align 1 add_assign_bf16_param_1,
	.param .u64 .ptr .align 1 add_assign_bf16_param_2
)
{
	.reg .pred 	%p<2>;
	.reg .b16 	%rs<4>;
	.reg .b32 	%r<5>;
	.reg .b64 	%rd<10>;

	ld.param.u64 	%rd4, [add_assign_bf16_param_0];
	ld.param.u64 	%rd2, [add_assign_bf16_param_1];
	ld.param.u64 	%rd3, [add_assign_bf16_param_2];
	mov.u32 	%r1, %ctaid.x;
	mov.u32 	%r2, %ntid.x;
	mov.u32 	%r3, %tid.x;
	mad.lo.s32 	%r4, %r1, %r2, %r3;
	cvt.s64.s32 	%rd1, %r4;
	setp.le.u64 	%p1, %rd4, %rd1;
	@%p1 bra 	$L__BB1_2;
	cvta.to.global.u64 	%rd5, %rd3;
	cvta.to.global.u64 	%rd6, %rd2;
	shl.b64 	%rd7, %rd1, 1;
	add.s64 	%rd8, %rd6, %rd7;
	add.s64 	%rd9, %rd5, %rd7;
	ld.global.u16 	%rs2, [%rd9];
	ld.global.u16 	%rs3, [%rd8];
	// begin inline asm
	{ add.bf16 %rs1,%rs2,%rs3; }

	// end inline asm
	st.global.u16 	[%rd9], %rs1;
$L__BB1_2:
	ret;

}
	// .globl	mul_assign_bf16
.visible .entry mul_assign_bf16(
	.param .u64 mul_assign_bf16_param_0,
	.param .u64 .ptr .align 1 mul_assign_bf16_param_1,
	.param .u64 .ptr .align 1 mul_assign_bf16_param_2
)
{
	.reg .pred 	%p<2>;
	.reg .b16 	%rs<4>;
	.reg .b32 	%r<5>;
	.reg .b64 	%rd<10>;

	ld.param.u64 	%rd4, [mul_assign_bf16_param_0];
	ld.param.u64 	%rd2, [mul_assign_bf16_param_1];
	ld.param.u64 	%rd3, [mul_assign_bf16_param_2];
	mov.u32 	%r1, %ctaid.x;
	mov.u32 	%r2, %ntid.x;
	mov.u32 	%r3, %tid.x;
	mad.lo.s32 	%r4, %r1, %r2, %r3;
	cvt.s64.s32 	%rd1, %r4;
	setp.le.u64 	%p1, %rd4, %rd1;
	@%p1 bra 	$L__BB2_2;
	cvta.to.global.u64 	%rd5, %rd3;
	cvta.to.global.u64 	%rd6, %rd2;
	shl.b64 	%rd7, %rd1, 1;
	add.s64 	%rd8, %rd6, %rd7;
	add.s64 	%rd9, %rd5, %rd7;
	ld.global.u16 	%rs2, [%rd9];
	ld.global.u16 	%rs3, [%rd8];
	// begin inline asm
	{ mul.bf16 %rs1,%rs2,%rs3; }

	// end inline asm
	st.global.u16 	[%rd9], %rs1;
$L__BB2_2:
	ret;

}
	// .globl	scale_f16
.visible .entry scale_f16(
	.param .u64 scale_f16_param_0,
	.param .u64 .ptr .align 1 scale_f16_param_1,
	.param .align 2 .b8 scale_f16_param_2[2]
)
{
	.reg .pred 	%p<2>;
	.reg .b16 	%rs<5>;
	.reg .b32 	%r<5>;
	.reg .b64 	%rd<7>;

	ld.param.u16 	%rs1, [scale_f16_param_2];
	ld.param.u64 	%rd3, [scale_f16_param_0];
	ld.param.u64 	%rd2, [scale_f16_param_1];
	mov.u32 	%r1, %ctaid.x;
	mov.u32 	%r2, %ntid.x;
	mov.u32 	%r3, %tid.x;
	mad.lo.s32 	%r4, %r1, %r2, %r3;
	cvt.s64.s32 	%rd1, %r4;
	setp.le.u64 	%p1, %rd3, %rd1;
	@%p1 bra 	$L__BB3_2;
	cvta.to.global.u64 	%rd4, %rd2;
	shl.b64 	%rd5, %rd1, 1;
	add.s64 	%rd6, %rd4, %rd5;
	ld.global.u16 	%rs3, [%rd6];
	// begin inline asm
	{mul.f16 %rs2,%rs3,%rs1;
}
	// end inline asm
	st.global.u16 	[%rd6], %rs2;
$L__BB3_2:
	ret;

}
	// .globl	add_assign_f16
.visible .entry add_assign_f16(
	.param .u64 add_assign_f16_param_0,
	.param .u64 .ptr .align 1 add_assign_f16_param_1,
	.param .u64 .ptr .align 1 add_assign_f16_param_2
)
{
	.reg .pred 	%p<2>;
	.reg .b16 	%rs<4>;
	.reg .b32 	%r<5>;
	.reg .b64 	%rd<10>;

	ld.param.u64 	%rd4, [add_assign_f16_param_0];
	ld.param.u64 	%rd2, [add_assign_f16_param_1];
	ld.param.u64 	%rd3, [add_assign_f16_param_2];
	mov.u32 	%r1, %ctaid.x;
	mov.u32 	%r2, %ntid.x;
	mov.u32 	%r3, %tid.x;
	mad.lo.s32 	%r4, %r1, %r2, %r3;
	cvt.s64.s32 	%rd1, %r4;
	setp.le.u64 	%p1, %rd4, %rd1;
	@%p1 bra 	$L__BB4_2;
	cvta.to.global.u64 	%rd5, %rd3;
	cvta.to.global.u64 	%rd6, %rd2;
	shl.b64 	%rd7, %rd1, 1;
	add.s64 	%rd8, %rd6, %rd7;
	add.s64 	%rd9, %rd5, %rd7;
	ld.global.u16 	%rs2, [%rd9];
	ld.global.u16 	%rs3, [%rd8];
	// begin inline asm
	{add.f16 %rs1,%rs2,%rs3;
}
	// end inline asm
	st.global.u16 	[%rd9], %rs1;
$L__BB4_2:
	ret;

}
	// .globl	mul_assign_f16
.visible .entry mul_assign_f16(
	.param .u64 mul_assign_f16_param_0,
	.param .u64 .ptr .align 1 mul_assign_f16_param_1,
	.param .u64 .ptr .align 1 mul_assign_f16_param_2
)
{
	.reg .pred 	%p<2>;
	.reg .b16 	%rs<4>;
	.reg .b32 	%r<5>;
	.reg .b64 	%rd<10>;

	ld.param.u64 	%rd4, [mul_assign_f16_param_0];
	ld.param.u64 	%rd2, [mul_assign_f16_param_1];
	ld.param.u64 	%rd3, [mul_assign_f16_param_2];
	mov.u32 	%r1, %ctaid.x;
	mov.u32 	%r2, %ntid.x;
	mov.u32 	%r3, %tid.x;
	mad.lo.s32 	%r4, %r1, %r2, %r3;
	cvt.s64.s32 	%rd1, %r4;
	setp.le.u64 	%p1, %rd4, %rd1;
	@%p1 bra 	$L__BB5_2;
	cvta.to.global.u64 	%rd5, %rd3;
	cvta.to.global.u64 	%rd6, %rd2;
	shl.b64 	%rd7, %rd1, 1;
	add.s64 	%rd8, %rd6, %rd7;
	add.s64 	%rd9, %rd5, %rd7;
	ld.global.u16 	%rs2, [%rd9];
	ld.global.u16 	%rs3, [%rd8];
	// begin inline asm
	{mul.f16 %rs1,%rs2,%rs3;
}
	// end inline asm
	st.global.u16 	[%rd9], %rs1;
$L__BB5_2:
	ret;

}
	// .globl	scale_f32
.visible .entry scale_f32(
	.param .u64 scale_f32_param_0,
	.param .u64 .ptr .align 1 scale_f32_param_1,
	.param .f32 scale_f32_param_2
)
{
	.reg .pred 	%p<2>;
	.reg .b32 	%r<5>;
	.reg .b32 	%f<4>;
	.reg .b64 	%rd<7>;

	ld.param.u64 	%rd3, [scale_f32_param_0];
	ld.param.u64 	%rd2, [scale_f32_param_1];
	ld.param.f32 	%f1, [scale_f32_param_2];
	mov.u32 	%r1, %ctaid.x;
	mov.u32 	%r2, %ntid.x;
	mov.u32 	%r3, %tid.x;
	mad.lo.s32 	%r4, %r1, %r2, %r3;
	cvt.s64.s32 	%rd1, %r4;
	setp.le.u64 	%p1, %rd3, %rd1;
	@%p1 bra 	$L__BB6_2;
	cvta.to.global.u64 	%rd4, %rd2;
	shl.b64 	%rd5, %rd1, 2;
	add.s64 	%rd6, %rd4, %rd5;
	ld.global.f32 	%f2, [%rd6];
	mul.f32 	%f3, %f1, %f2;
	st.global.f32 	[%rd6], %f3;
$L__BB6_2:
	ret;

}
	// .globl	add_assign_f32
.visible .entry add_assign_f32(
	.param .u64 add_assign_f32_param_0,
	.param .u64 .ptr .align 1 add_assign_f32_param_1,
	.param .u64 .ptr .align 1 add_assign_f32_param_2
)
{
	.reg .pred 	%p<2>;
	.reg .b32 	%r<5>;
	.reg .b32 	%f<4>;
	.reg .b64 	%rd<10>;

	ld.param.u64 	%rd4, [add_assign_f32_param_0];
	ld.param.u64 	%rd2, [add_assign_f32_param_1];
	ld.param.u64 	%rd3, [add_assign_f32_param_2];
	mov.u32 	%r1, %ctaid.x;
	mov.u32 	%r2, %ntid.x;
	mov.u32 	%r3, %tid.x;
	mad.lo.s32 	%r4, %r1, %r2, %r3;
	cvt.s64.s32 	%rd1, %r4;
	setp.le.u64 	%p1, %rd4, %rd1;
	@%p1 bra 	$L__BB7_2;
	cvta.to.global.u64 	%rd5, %rd2;
	cvta.to.global.u64 	%rd6, %rd3;
	shl.b64 	%rd7, %rd1, 2;
	add.s64 	%rd8, %rd5, %rd7;
	ld.global.f32 	%f1, [%rd8];
	add.s64 	%rd9, %rd6, %rd7;
	ld.global.f32 	%f2, [%rd9];
	add.f32 	%f3, %f1, %f2;
	st.global.f32 	[%rd9], %f3;
$L__BB7_2:
	ret;

}
	// .globl	mul_assign_f32
.visible .entry mul_assign_f32(
	.param .u64 mul_assign_f32_param_0,
	.param .u64 .ptr .align 1 mul_assign_f32_param_1,
	.param .u64 .ptr .align 1 mul_assign_f32_param_2
)
{
	.reg .pred 	%p<2>;
	.reg .b32 	%r<5>;
	.reg .b32 	%f<4>;
	.reg .b64 	%rd<10>;

	ld.param.u64 	%rd4, [mul_assign_f32_param_0];
	ld.param.u64 	%rd2, [mul_assign_f32_param_1];
	ld.param.u64 	%rd3, [mul_assign_f32_param_2];
	mov.u32 	%r1, %ctaid.x;
	mov.u32 	%r2, %ntid.x;
	mov.u32 	%r3, %tid.x;
	mad.lo.s32 	%r4, %r1, %r2, %r3;
	cvt.s64.s32 	%rd1, %r4;
	setp.le.u64 	%p1, %rd4, %rd1;
	@%p1 bra 	$L__BB8_2;
	cvta.to.global.u64 	%rd5, %rd2;
	cvta.to.global.u64 	%rd6, %rd3;
	shl.b64 	%rd7, %rd1, 2;
	add.s64 	%rd8, %rd5, %rd7;
	ld.global.f32 	%f1, [%rd8];
	add.s64 	%rd9, %rd6, %rd7;
	ld.global.f32 	%f2, [%rd9];
	mul.f32 	%f3, %f1, %f2;
	st.global.f32 	[%rd9], %f3;
$L__BB8_2:
	ret;

}
	// .globl	scale_f64
.visible .entry scale_f64(
	.param .u64 scale_f64_param_0,
	.param .u64 .ptr .align 1 scale_f64_param_1,
	.param .f64 scale_f64_param_2
)
{
	.reg .pred 	%p<2>;
	.reg .b32 	%r<5>;
	.reg .b64 	%rd<7>;
	.reg .b64 	%fd<4>;

	ld.param.u64 	%rd3, [scale_f64_param_0];
	ld.param.u64 	%rd2, [scale_f64_param_1];
	ld.param.f64 	%fd1, [scale_f64_param_2];
	mov.u32 	%r1, %ctaid.x;
	mov.u32 	%r2, %ntid.x;
	mov.u32 	%r3, %tid.x;
	mad.lo.s32 	%r4, %r1, %r2, %r3;
	cvt.s64.s32 	%rd1, %r4;
	setp.le.u64 	%p1, %rd3, %rd1;
	@%p1 bra 	$L__BB9_2;
	cvta.to.global.u64 	%rd4, %rd2;
	shl.b64 	%rd5, %rd1, 3;
	add.s64 	%rd6, %rd4, %rd5;
	ld.global.f64 	%fd2, [%rd6];
	mul.f64 	%fd3, %fd1, %fd2;
	st.global.f64 	[%rd6], %fd3;
$L__BB9_2:
	ret;

}
	// .globl	add_assign_f64
.visible .entry add_assign_f64(
	.param .u64 add_assign_f64_param_0,
	.param .u64 .ptr .align 1 add_assign_f64_param_1,
	.param .u64 .ptr .align 1 add_assign_f64_param_2
)
{
	.reg .pred 	%p<2>;
	.reg .b32 	%r<5>;
	.reg .b64 	%rd<10>;
	.reg .b64 	%fd<4>;

	ld.param.u64 	%rd4, [add_assign_f64_param_0];
	ld.param.u64 	%rd2, [add_assign_f64_param_1];
	ld.param.u64 	%rd3, [add_assign_f64_param_2];
	mov.u32 	%r1, %ctaid.x;
	mov.u32 	%r2, %ntid.x;
	mov.u32 	%r3, %tid.x;
	mad.lo.s32 	%r4, %r1, %r2, %r3;
	cvt.s64.s32 	%rd1, %r4;
	setp.le.u64 	%p1, %rd4, %rd1;
	@%p1 bra 	$L__BB10_2;
	cvta.to.global.u64 	%rd5, %rd2;
	cvta.to.global.u64 	%rd6, %rd3;
	shl.b64 	%rd7, %rd1, 3;
	add.s64 	%rd8, %rd5, %rd7;
	ld.global.f64 	%fd1, [%rd8];
	add.s64 	%rd9, %rd6, %rd7;
	ld.global.f64 	%fd2, [%rd9];
	add.f64 	%fd3, %fd1, %fd2;
	st.global.f64 	[%rd9], %fd3;
$L__BB10_2:
	ret;

}
	// .globl	mul_assign_f64
.visible .entry mul_assign_f64(
	.param .u64 mul_assign_f64_param_0,
	.param .u64 .ptr .align 1 mul_assign_f64_param_1,
	.param .u64 .ptr .align 1 mul_assign_f64_param_2
)
{
	.reg .pred 	%p<2>;
	.reg .b32 	%r<5>;
	.reg .b64 	%rd<10>;
	.reg .b64 	%fd<4>;

	ld.param.u64 	%rd4, [mul_assign_f64_param_0];
	ld.param.u64 	%rd2, [mul_assign_f64_param_1];
	ld.param.u64 	%rd3, [mul_assign_f64_param_2];
	mov.u32 	%r1, %ctaid.x;
	mov.u32 	%r2, %ntid.x;
	mov.u32 	%r3, %tid.x;
	mad.lo.s32 	%r4, %r1, %r2, %r3;
	cvt.s64.s32 	%rd1, %r4;
	setp.le.u64 	%p1, %rd4, %rd1;
	@%p1 bra 	$L__BB11_2;
	cvta.to.global.u64 	%rd5, %rd2;
	cvta.to.global.u64 	%rd6, %rd3;
	shl.b64 	%rd7, %rd1, 3;
	add.s64 	%rd8, %rd5, %rd7;
	ld.global.f64 	%fd1, [%rd8];
	add.s64 	%rd9, %rd6, %rd7;
	ld.global.f64 	%fd2, [%rd9];
	mul.f64 	%fd3, %fd1, %fd2;
	st.global.f64 	[%rd9], %fd3;
$L__BB11_2:
	ret;

}


// ===== COMPILED SASS (sm_100) =====

	.target	sm_100

	.elftype	@"ET_EXEC"


//--------------------- .note.nv.tkinfo           --------------------------
	.section	.note.nv.tkinfo,"",@"SHT_NOTE"
	.sectionflags	@"SHF_NOTE_NV_TKINFO"
	.tkinfo
        /*0018*/ 	.word	0x00000002
        /*0030*/ 	.string	""
        /*0030*/ 	.string	"ptxas"
        /*0030*/ 	.string	"Cuda compilation tools, release 13.0, V13.0.88"
        /*0030*/ 	.string	"Build cuda_13.0.r13.0/compiler.36424714_0"
        /*0030*/ 	.string	"-arch sm_100 -m 64 "



//--------------------- .note.nv.cuinfo           --------------------------
	.section	.note.nv.cuinfo,"",@"SHT_NOTE"
	.sectionflags	@"SHF_NOTE_NV_CUINFO"
        /*0018*/ 	.short	0x0002
        /*001a*/ 	.short	0x0064
        /*001c*/ 	.short	0x0082
	.zero		2


//--------------------- .nv.info                  --------------------------
	.section	.nv.info,"",@"SHT_CUDA_INFO"
	.align	4


	//----- nvinfo : EIATTR_REGCOUNT
	.align		4
        /*0000*/ 	.byte	0x04, 0x2f
        /*0002*/ 	.short	(.L_1 - .L_0)
	.align		4
.L_0:
        /*0004*/ 	.word	index@(scale_bf16)
        /*0008*/ 	.word	0x00000006


	//----- nvinfo : EIATTR_FRAME_SIZE
	.align		4
.L_1:
        /*000c*/ 	.byte	0x04, 0x11
        /*000e*/ 	.short	(.L_3 - .L_2)
	.align		4
.L_2:
        /*0010*/ 	.word	index@(scale_bf16)
        /*0014*/ 	.word	0x00000000


	//----- nvinfo : EIATTR_REGCOUNT
	.align		4
.L_3:
        /*0018*/ 	.byte	0x04, 0x2f
        /*001a*/ 	.short	(.L_5 - .L_4)
	.align		4
.L_4:
        /*001c*/ 	.word	index@(add_assign_bf16)
        /*0020*/ 	.word	0x00000008


	//----- nvinfo : EIATTR_FRAME_SIZE
	.align		4
.L_5:
        /*0024*/ 	.byte	0x04, 0x11
        /*0026*/ 	.short	(.L_7 - .L_6)
	.align		4
.L_6:
        /*0028*/ 	.word	index@(add_assign_bf16)
        /*002c*/ 	.word	0x00000000


	//----- nvinfo : EIATTR_REGCOUNT
	.align		4
.L_7:
        /*0030*/ 	.byte	0x04, 0x2f
        /*0032*/ 	.short	(.L_9 - .L_8)
	.align		4
.L_8:
        /*0034*/ 	.word	index@(mul_assign_bf16)
        /*0038*/ 	.word	0x00000008


	//----- nvinfo : EIATTR_FRAME_SIZE
	.align		4
.L_9:
        /*003c*/ 	.byte	0x04, 0x11
        /*003e*/ 	.short	(.L_11 - .L_10)
	.align		4
.L_10:
        /*0040*/ 	.word	index@(mul_assign_bf16)
        /*0044*/ 	.word	0x00000000


	//----- nvinfo : EIATTR_REGCOUNT
	.align		4
.L_11:
        /*0048*/ 	.byte	0x04, 0x2f
        /*004a*/ 	.short	(.L_13 - .L_12)
	.align		4
.L_12:
        /*004c*/ 	.word	index@(scale_f16)
        /*0050*/ 	.word	0x00000006


	//----- nvinfo : EIATTR_FRAME_SIZE
	.align		4
.L_13:
        /*0054*/ 	.byte	0x04, 0x11
        /*0056*/ 	.short	(.L_15 - .L_14)
	.align		4
.L_14:
        /*0058*/ 	.word	index@(scale_f16)
        /*005c*/ 	.word	0x00000000


	//----- nvinfo : EIATTR_REGCOUNT
	.align		4
.L_15:
        /*0060*/ 	.byte	0x04, 0x2f
        /*0062*/ 	.short	(.L_17 - .L_16)
	.align		4
.L_16:
        /*0064*/ 	.word	index@(add_assign_f16)
        /*0068*/ 	.word	0x00000008


	//----- nvinfo : EIATTR_FRAME_SIZE
	.align		4
.L_17:
        /*006c*/ 	.byte	0x04, 0x11
        /*006e*/ 	.short	(.L_19 - .L_18)
	.align		4
.L_18:
        /*0070*/ 	.word	index@(add_assign_f16)
        /*0074*/ 	.word	0x00000000


	//----- nvinfo : EIATTR_REGCOUNT
	.align		4
.L_19:
        /*0078*/ 	.byte	0x04, 0x2f
        /*007a*/ 	.short	(.L_21 - .L_20)
	.align		4
.L_20:
        /*007c*/ 	.word	index@(mul_assign_f16)
        /*0080*/ 	.word	0x00000008


	//----- nvinfo : EIATTR_FRAME_SIZE
	.align		4
.L_21:
        /*0084*/ 	.byte	0x04, 0x11
        /*0086*/ 	.short	(.L_23 - .L_22)
	.align		4
.L_22:
        /*0088*/ 	.word	index@(mul_assign_f16)
        /*008c*/ 	.word	0x00000000


	//----- nvinfo : EIATTR_REGCOUNT
	.align		4
.L_23:
        /*0090*/ 	.byte	0x04, 0x2f
        /*0092*/ 	.short	(.L_25 - .L_24)
	.align		4
.L_24:
        /*0094*/ 	.word	index@(scale_f32)
        /*0098*/ 	.word	0x00000008


	//----- nvinfo : EIATTR_FRAME_SIZE
	.align		4
.L_25:
        /*009c*/ 	.byte	0x04, 0x11
        /*009e*/ 	.short	(.L_27 - .L_26)
	.align		4
.L_26:
        /*00a0*/ 	.word	index@(scale_f32)
        /*00a4*/ 	.word	0x00000000


	//----- nvinfo : EIATTR_REGCOUNT
	.align		4
.L_27:
        /*00a8*/ 	.byte	0x04, 0x2f
        /*00aa*/ 	.short	(.L_29 - .L_28)
	.align		4
.L_28:
        /*00ac*/ 	.word	index@(add_assign_f32)
        /*00b0*/ 	.word	0x0000000a


	//----- nvinfo : EIATTR_FRAME_SIZE
	.align		4
.L_29:
        /*00b4*/ 	.byte	0x04, 0x11
        /*00b6*/ 	.short	(.L_31 - .L_30)
	.align		4
.L_30:
        /*00b8*/ 	.word	index@(add_assign_f32)
        /*00bc*/ 	.word	0x00000000


	//----- nvinfo : EIATTR_REGCOUNT
	.align		4
.L_31:
        /*00c0*/ 	.byte	0x04, 0x2f
        /*00c2*/ 	.short	(.L_33 - .L_32)
	.align		4
.L_32:
        /*00c4*/ 	.word	index@(mul_assign_f32)
        /*00c8*/ 	.word	0x0000000a


	//----- nvinfo : EIATTR_FRAME_SIZE
	.align		4
.L_33:
        /*00cc*/ 	.byte	0x04, 0x11
        /*00ce*/ 	.short	(.L_35 - .L_34)
	.align		4
.L_34:
        /*00d0*/ 	.word	index@(mul_assign_f32)
        /*00d4*/ 	.word	0x00000000


	//----- nvinfo : EIATTR_REGCOUNT
	.align		4
.L_35:
        /*00d8*/ 	.byte	0x04, 0x2f
        /*00da*/ 	.short	(.L_37 - .L_36)
	.align		4
.L_36:
        /*00dc*/ 	.word	index@(scale_f64)
        /*00e0*/ 	.word	0x00000008


	//----- nvinfo : EIATTR_FRAME_SIZE
	.align		4
.L_37:
        /*00e4*/ 	.byte	0x04, 0x11
        /*00e6*/ 	.short	(.L_39 - .L_38)
	.align		4
.L_38:
        /*00e8*/ 	.word	index@(scale_f64)
        /*00ec*/ 	.word	0x00000000


	//----- nvinfo : EIATTR_REGCOUNT
	.align		4
.L_39:
        /*00f0*/ 	.byte	0x04, 0x2f
        /*00f2*/ 	.short	(.L_41 - .L_40)
	.align		4
.L_40:
        /*00f4*/ 	.word	index@(add_assign_f64)
        /*00f8*/ 	.word	0x0000000c


	//----- nvinfo : EIATTR_FRAME_SIZE
	.align		4
.L_41:
        /*00fc*/ 	.byte	0x04, 0x11
        /*00fe*/ 	.short	(.L_43 - .L_42)
	.align		4
.L_42:
        /*0100*/ 	.word	index@(add_assign_f64)
        /*0104*/ 	.word	0x00000000


	//----- nvinfo : EIATTR_REGCOUNT
	.align		4
.L_43:
        /*0108*/ 	.byte	0x04, 0x2f
        /*010a*/ 	.short	(.L_45 - .L_44)
	.align		4
.L_44:
        /*010c*/ 	.word	index@(mul_assign_f64)
        /*0110*/ 	.word	0x0000000c


	//----- nvinfo : EIATTR_FRAME_SIZE
	.align		4
.L_45:
        /*0114*/ 	.byte	0x04, 0x11
        /*0116*/ 	.short	(.L_47 - .L_46)
	.align		4
.L_46:
        /*0118*/ 	.word	index@(mul_assign_f64)
        /*011c*/ 	.word	0x00000000


	//----- nvinfo : EIATTR_MIN_STACK_SIZE
	.align		4
.L_47:
        /*0120*/ 	.byte	0x04, 0x12
        /*0122*/ 	.short	(.L_49 - .L_48)
	.align		4
.L_48:
        /*0124*/ 	.word	index@(mul_assign_f64)
        /*0128*/ 	.word	0x00000000


	//----- nvinfo : EIATTR_MIN_STACK_SIZE
	.align		4
.L_49:
        /*012c*/ 	.byte	0x04, 0x12
        /*012e*/ 	.short	(.L_51 - .L_50)
	.align		4
.L_50:
        /*0130*/ 	.word	index@(add_assign_f64)
        /*0134*/ 	.word	0x00000000


	//----- nvinfo : EIATTR_MIN_STACK_SIZE
	.align		4
.L_51:
        /*0138*/ 	.byte	0x04, 0x12
        /*013a*/ 	.short	(.L_53 - .L_52)
	.align		4
.L_52:
        /*013c*/ 	.word	index@(scale_f64)
        /*0140*/ 	.word	0x00000000


	//----- nvinfo : EIATTR_MIN_STACK_SIZE
	.align		4
.L_53:
        /*0144*/ 	.byte	0x04, 0x12
        /*0146*/ 	.short	(.L_55 - .L_54)
	.align		4
.L_54:
        /*0148*/ 	.word	index@(mul_assign_f32)
        /*014c*/ 	.word	0x00000000


	//----- nvinfo : EIATTR_MIN_STACK_SIZE
	.align		4
.L_55:
        /*0150*/ 	.byte	0x04, 0x12
        /*0152*/ 	.short	(.L_57 - .L_56)
	.align		4
.L_56:
        /*0154*/ 	.word	index@(add_assign_f32)
        /*0158*/ 	.word	0x00000000


	//----- nvinfo : EIATTR_MIN_STACK_SIZE
	.align		4
.L_57:
        /*015c*/ 	.byte	0x04, 0x12
        /*015e*/ 	.short	(.L_59 - .L_58)
	.align		4
.L_58:
        /*0160*/ 	.word	index@(scale_f32)
        /*0164*/ 	.word	0x00000000


	//----- nvinfo : EIATTR_MIN_STACK_SIZE
	.align		4
.L_59:
        /*0168*/ 	.byte	0x04, 0x12
        /*016a*/ 	.short	(.L_61 - .L_60)
	.align		4
.L_60:
        /*016c*/ 	.word	index@(mul_assign_f16)
        /*0170*/ 	.word	0x00000000


	//----- nvinfo : EIATTR_MIN_STACK_SIZE
	.align		4
.L_61:
        /*0174*/ 	.byte	0x04, 0x12
        /*0176*/ 	.short	(.L_63 - .L_62)
	.align		4
.L_62:
        /*0178*/ 	.word	index@(add_assign_f16)
        /*017c*/ 	.word	0x00000000


	//----- nvinfo : EIATTR_MIN_STACK_SIZE
	.align		4
.L_63:
        /*0180*/ 	.byte	0x04, 0x12
        /*0182*/ 	.short	(.L_65 - .L_64)
	.align		4
.L_64:
        /*0184*/ 	.word	index@(scale_f16)
        /*0188*/ 	.word	0x00000000


	//----- nvinfo : EIATTR_MIN_STACK_SIZE
	.align		4
.L_65:
        /*018c*/ 	.byte	0x04, 0x12
        /*018e*/ 	.short	(.L_67 - .L_66)
	.align		4
.L_66:
        /*0190*/ 	.word	index@(mul_assign_bf16)
        /*0194*/ 	.word	0x00000000


	//----- nvinfo : EIATTR_MIN_STACK_SIZE
	.align		4
.L_67:
        /*0198*/ 	.byte	0x04, 0x12
        /*019a*/ 	.short	(.L_69 - .L_68)
	.align		4
.L_68:
        /*019c*/ 	.word	index@(add_assign_bf16)
        /*01a0*/ 	.word	0x00000000


	//----- nvinfo : EIATTR_MIN_STACK_SIZE
	.align		4
.L_69:
        /*01a4*/ 	.byte	0x04, 0x12
        /*01a6*/ 	.short	(.L_71 - .L_70)
	.align		4
.L_70:
        /*01a8*/ 	.word	index@(scale_bf16)
        /*01ac*/ 	.word	0x00000000
.L_71:


//--------------------- .nv.compat                --------------------------
	.section	.nv.compat,"",@"SHT_CUDA_COMPAT_INFO"
	.align	4
        /*0000*/ 	.byte	0x02, 0x09, 0x00, 0x00, 0x02, 0x02, 0x01, 0x00, 0x02, 0x05, 0x05, 0x00, 0x03, 0x07, 0x01, 0x01
        /*0010*/ 	.byte	0x02, 0x03, 0x00, 0x00, 0x02, 0x06, 0x01, 0x00, 0x04, 0x0b, 0x08, 0x00, 0x01, 0x00, 0x00, 0x00
        /*0020*/ 	.byte	0x00, 0x00, 0x00, 0x00


//--------------------- .nv.info.mul_assign_f64   --------------------------
	.section	.nv.info.mul_assign_f64,"",@"SHT_CUDA_INFO"
	.sectionflags	@""
	.align	4


	//----- nvinfo : EIATTR_CUDA_API_VERSION
	.align		4
        /*0000*/ 	.byte	0x04, 0x37
        /*0002*/ 	.short	(.L_73 - .L_72)
.L_72:
        /*0004*/ 	.word	0x00000082


	//----- nvinfo : EIATTR_KPARAM_INFO
	.align		4
.L_73:
        /*0008*/ 	.byte	0x04, 0x17
        /*000a*/ 	.short	(.L_75 - .L_74)
.L_74:
        /*000c*/ 	.word	0x00000000
        /*0010*/ 	.short	0x0002
        /*0012*/ 	.short	0x0010
        /*0014*/ 	.byte	0x00, 0xf5, 0x21, 0x00


	//----- nvinfo : EIATTR_KPARAM_INFO
	.align		4
.L_75:
        /*0018*/ 	.byte	0x04, 0x17
        /*001a*/ 	.short	(.L_77 - .L_76)
.L_76:
        /*001c*/ 	.word	0x00000000
        /*0020*/ 	.short	0x0001
        /*0022*/ 	.short	0x0008
        /*0024*/ 	.byte	0x00, 0xf5, 0x21, 0x00


	//----- nvinfo : EIATTR_KPARAM_INFO
	.align		4
.L_77:
        /*0028*/ 	.byte	0x04, 0x17
        /*002a*/ 	.short	(.L_79 - .L_78)
.L_78:
        /*002c*/ 	.word	0x00000000
        /*0030*/ 	.short	0x0000
        /*0032*/ 	.short	0x0000
        /*0034*/ 	.byte	0x00, 0xf0, 0x21, 0x00


	//----- nvinfo : EIATTR_SPARSE_MMA_MASK
	.align		4
.L_79:
        /*0038*/ 	.byte	0x03, 0x50
        /*003a*/ 	.short	0x0000


	//----- nvinfo : EIATTR_MAXREG_COUNT
	.align		4
        /*003c*/ 	.byte	0x03, 0x1b
        /*003e*/ 	.short	0x00ff


	//----- nvinfo : EIATTR_MERCURY_ISA_VERSION
	.align		4
        /*0040*/ 	.byte	0x03, 0x5f
        /*0042*/ 	.short	0x0101


	//----- nvinfo : EIATTR_VRC_CTA_INIT_COUNT
	.align		4
        /*0044*/ 	.byte	0x02, 0x4a
	.zero		1
	.zero		1


	//----- nvinfo : EIATTR_EXIT_INSTR_OFFSETS
	.align		4
        /*0048*/ 	.byte	0x04, 0x1c
        /*004a*/ 	.short	(.L_81 - .L_80)


	//   ....[0]....
.L_80:
        /*004c*/ 	.word	0x00000090


	//   ....[1]....
        /*0050*/ 	.word	0x00000170


	//----- nvinfo : EIATTR_CBANK_PARAM_SIZE
	.align		4
.L_81:
        /*0054*/ 	.byte	0x03, 0x19
        /*0056*/ 	.short	0x0018


	//----- nvinfo : EIATTR_PARAM_CBANK
	.align		4
        /*0058*/ 	.byte	0x04, 0x0a
        /*005a*/ 	.short	(.L_83 - .L_82)
	.align		4
.L_82:
        /*005c*/ 	.word	index@(.nv.constant0.mul_assign_f64)
        /*0060*/ 	.short	0x0380
        /*0062*/ 	.short	0x0018


	//----- nvinfo : EIATTR_SW_WAR
	.align		4
.L_83:
        /*0064*/ 	.byte	0x04, 0x36
        /*0066*/ 	.short	(.L_85 - .L_84)
.L_84:
        /*0068*/ 	.word	0x00000008
.L_85:


//--------------------- .nv.info.add_assign_f64   --------------------------
	.section	.nv.info.add_assign_f64,"",@"SHT_CUDA_INFO"
	.sectionflags	@""
	.align	4


	//----- nvinfo : EIATTR_CUDA_API_VERSION
	.align		4
        /*0000*/ 	.byte	0x04, 0x37
        /*0002*/ 	.short	(.L_87 - .L_86)
.L_86:
        /*0004*/ 	.word	0x00000082


	//----- nvinfo : EIATTR_KPARAM_INFO
	.align		4
.L_87:
        /*0008*/ 	.byte	0x04, 0x17
        /*000a*/ 	.short	(.L_89 - .L_88)
.L_88:
        /*000c*/ 	.word	0x00000000
        /*0010*/ 	.short	0x0002
        /*0012*/ 	.short	0x0010
        /*0014*/ 	.byte	0x00, 0xf5, 0x21, 0x00


	//----- nvinfo : EIATTR_KPARAM_INFO
	.align		4
.L_89:
        /*0018*/ 	.byte	0x04, 0x17
        /*001a*/ 	.short	(.L_91 - .L_90)
.L_90:
        /*001c*/ 	.word	0x00000000
        /*0020*/ 	.short	0x0001
        /*0022*/ 	.short	0x0008
        /*0024*/ 	.byte	0x00, 0xf5, 0x21, 0x00


	//----- nvinfo : EIATTR_KPARAM_INFO
	.align		4
.L_91:
        /*0028*/ 	.byte	0x04, 0x17
        /*002a*/ 	.short	(.L_93 - .L_92)
.L_92:
        /*002c*/ 	.word	0x00000000
        /*0030*/ 	.short	0x0000
        /*0032*/ 	.short	0x0000
        /*0034*/ 	.byte	0x00, 0xf0, 0x21, 0x00


	//----- nvinfo : EIATTR_SPARSE_MMA_MASK
	.align		4
.L_93:
        /*0038*/ 	.byte	0x03, 0x50
        /*003a*/ 	.short	0x0000


	//----- nvinfo : EIATTR_MAXREG_COUNT
	.align		4
        /*003c*/ 	.byte	0x03, 0x1b
        /*003e*/ 	.short	0x00ff


	//----- nvinfo : EIATTR_MERCURY_ISA_VERSION
	.align		4
        /*0040*/ 	.byte	0x03, 0x5f
        /*0042*/ 	.short	0x0101


	//----- nvinfo : EIATTR_VRC_CTA_INIT_COUNT
	.align		4
        /*0044*/ 	.byte	0x02, 0x4a
	.zero		1
	.zero		1


	//----- nvinfo : EIATTR_EXIT_INSTR_OFFSETS
	.align		4
        /*0048*/ 	.byte	0x04, 0x1c
        /*004a*/ 	.short	(.L_95 - .L_94)


	//   ....[0]....
.L_94:
        /*004c*/ 	.word	0x00000090


	//   ....[1]....
        /*0050*/ 	.word	0x00000170


	//----- nvinfo : EIATTR_CBANK_PARAM_SIZE
	.align		4
.L_95:
        /*0054*/ 	.byte	0x03, 0x19
        /*0056*/ 	.short	0x0018


	//----- nvinfo : EIATTR_PARAM_CBANK
	.align		4
        /*0058*/ 	.byte	0x04, 0x0a
        /*005a*/ 	.short	(.L_97 - .L_96)
	.align		4
.L_96:
        /*005c*/ 	.word	index@(.nv.constant0.add_assign_f64)
        /*0060*/ 	.short	0x0380
        /*0062*/ 	.short	0x0018


	//----- nvinfo : EIATTR_SW_WAR
	.align		4
.L_97:
        /*0064*/ 	.byte	0x04, 0x36
        /*0066*/ 	.short	(.L_99 - .L_98)
.L_98:
        /*0068*/ 	.word	0x00000008
.L_99:


//--------------------- .nv.info.scale_f64        --------------------------
	.section	.nv.info.scale_f64,"",@"SHT_CUDA_INFO"
	.sectionflags	@""
	.align	4


	//----- nvinfo : EIATTR_CUDA_API_VERSION
	.align		4
        /*0000*/ 	.byte	0x04, 0x37
        /*0002*/ 	.short	(.L_101 - .L_100)
.L_100:
        /*0004*/ 	.word	0x00000082


	//----- nvinfo : EIATTR_KPARAM_INFO
	.align		4
.L_101:
        /*0008*/ 	.byte	0x04, 0x17
        /*000a*/ 	.short	(.L_103 - .L_102)
.L_102:
        /*000c*/ 	.word	0x00000000
        /*0010*/ 	.short	0x0002
        /*0012*/ 	.short	0x0010
        /*0014*/ 	.byte	0x00, 0xf0, 0x21, 0x00


	//----- nvinfo : EIATTR_KPARAM_INFO
	.align		4
.L_103:
        /*0018*/ 	.byte	0x04, 0x17
        /*001a*/ 	.short	(.L_105 - .L_104)
.L_104:
        /*001c*/ 	.word	0x00000000
        /*0020*/ 	.short	0x0001
        /*0022*/ 	.short	0x0008
        /*0024*/ 	.byte	0x00, 0xf5, 0x21, 0x00


	//----- nvinfo : EIATTR_KPARAM_INFO
	.align		4
.L_105:
        /*0028*/ 	.byte	0x04, 0x17
        /*002a*/ 	.short	(.L_107 - .L_106)
.L_106:
        /*002c*/ 	.word	0x00000000
        /*0030*/ 	.short	0x0000
        /*0032*/ 	.short	0x0000
        /*0034*/ 	.byte	0x00, 0xf0, 0x21, 0x00


	//----- nvinfo : EIATTR_SPARSE_MMA_MASK
	.align		4
.L_107:
        /*0038*/ 	.byte	0x03, 0x50
        /*003a*/ 	.short	0x0000


	//----- nvinfo : EIATTR_MAXREG_COUNT
	.align		4
        /*003c*/ 	.byte	0x03, 0x1b
        /*003e*/ 	.short	0x00ff


	//----- nvinfo : EIATTR_MERCURY_ISA_VERSION
	.align		4
        /*0040*/ 	.byte	0x03, 0x5f
        /*0042*/ 	.short	0x0101


	//----- nvinfo : EIATTR_VRC_CTA_INIT_COUNT
	.align		4
        /*0044*/ 	.byte	0x02, 0x4a
	.zero		1
	.zero		1


	//----- nvinfo : EIATTR_EXIT_INSTR_OFFSETS
	.align		4
        /*0048*/ 	.byte	0x04, 0x1c
        /*004a*/ 	.short	(.L_109 - .L_108)


	//   ....[0]....
.L_108:
        /*004c*/ 	.word	0x00000090


	//   ....[1]....
        /*0050*/ 	.word	0x00000120


	//----- nvinfo : EIATTR_CBANK_PARAM_SIZE
	.align		4
.L_109:
        /*0054*/ 	.byte	0x03, 0x19
        /*0056*/ 	.short	0x0018


	//----- nvinfo : EIATTR_PARAM_CBANK
	.align		4
        /*0058*/ 	.byte	0x04, 0x0a
        /*005a*/ 	.short	(.L_111 - .L_110)
	.align		4
.L_110:
        /*005c*/ 	.word	index@(.nv.constant0.scale_f64)
        /*0060*/ 	.short	0x0380
        /*0062*/ 	.short	0x0018


	//----- nvinfo : EIATTR_SW_WAR
	.align		4
.L_111:
        /*0064*/ 	.byte	0x04, 0x36
        /*0066*/ 	.short	(.L_113 - .L_112)
.L_112:
        /*0068*/ 	.word	0x00000008
.L_113:


//--------------------- .nv.info.mul_assign_f32   --------------------------
	.section	.nv.info.mul_assign_f32,"",@"SHT_CUDA_INFO"
	.sectionflags	@""
	.align	4


	//----- nvinfo : EIATTR_CUDA_API_VERSION
	.align		4
        /*0000*/ 	.byte	0x04, 0x37
        /*0002*/ 	.short	(.L_115 - .L_114)
.L_114:
        /*0004*/ 	.word	0x00000082


	//----- nvinfo : EIATTR_KPARAM_INFO
	.align		4
.L_115:
        /*0008*/ 	.byte	0x04, 0x17
        /*000a*/ 	.short	(.L_117 - .L_116)
.L_116:
        /*000c*/ 	.word	0x00000000
        /*0010*/ 	.short	0x0002
        /*0012*/ 	.short	0x0010
        /*0014*/ 	.byte	0x00, 0xf5, 0x21, 0x00


	//----- nvinfo : EIATTR_KPARAM_INFO
	.align		4
.L_117:
        /*0018*/ 	.byte	0x04, 0x17
        /*001a*/ 	.short	(.L_119 - .L_118)
.L_118:
        /*001c*/ 	.word	0x00000000
        /*0020*/ 	.short	0x0001
        /*0022*/ 	.short	0x0008
        /*0024*/ 	.byte	0x00, 0xf5, 0x21, 0x00


	//----- nvinfo : EIATTR_KPARAM_INFO
	.align		4
.L_119:
        /*0028*/ 	.byte	0x04, 0x17
        /*002a*/ 	.short	(.L_121 - .L_120)
.L_120:
        /*002c*/ 	.word	0x00000000
        /*0030*/ 	.short	0x0000
        /*0032*/ 	.short	0x0000
        /*0034*/ 	.byte	0x00, 0xf0, 0x21, 0x00


	//----- nvinfo : EIATTR_SPARSE_MMA_MASK
	.align		4
.L_121:
        /*0038*/ 	.byte	0x03, 0x50
        /*003a*/ 	.short	0x0000


	//----- nvinfo : EIATTR_MAXREG_COUNT
	.align		4
        /*003c*/ 	.byte	0x03, 0x1b
        /*003e*/ 	.short	0x00ff


	//----- nvinfo : EIATTR_MERCURY_ISA_VERSION
	.align		4
        /*0040*/ 	.byte	0x03, 0x5f
        /*0042*/ 	.short	0x0101


	//----- nvinfo : EIATTR_VRC_CTA_INIT_COUNT
	.align		4
        /*0044*/ 	.byte	0x02, 0x4a
	.zero		1
	.zero		1


	//----- nvinfo : EIATTR_EXIT_INSTR_OFFSETS
	.align		4
        /*0048*/ 	.byte	0x04, 0x1c
        /*004a*/ 	.short	(.L_123 - .L_122)


	//   ....[0]....
.L_122:
        /*004c*/ 	.word	0x00000090


	//   ....[1]....
        /*0050*/ 	.word	0x00000170


	//----- nvinfo : EIATTR_CBANK_PARAM_SIZE
	.align		4
.L_123:
        /*0054*/ 	.byte	0x03, 0x19
        /*0056*/ 	.short	0x0018


	//----- nvinfo : EIATTR_PARAM_CBANK
	.align		4
        /*0058*/ 	.byte	0x04, 0x0a
        /*005a*/ 	.short	(.L_125 - .L_124)
	.align		4
.L_124:
        /*005c*/ 	.word	index@(.nv.constant0.mul_assign_f32)
        /*0060*/ 	.short	0x0380
        /*0062*/ 	.short	0x0018


	//----- nvinfo : EIATTR_SW_WAR
	.align		4
.L_125:
        /*0064*/ 	.byte	0x04, 0x36
        /*0066*/ 	.short	(.L_127 - .L_126)
.L_126:
        /*0068*/ 	.word	0x00000008
.L_127:


//--------------------- .nv.info.add_assign_f32   --------------------------
	.section	.nv.info.add_assign_f32,"",@"SHT_CUDA_INFO"
	.sectionflags	@""
	.align	4


	//----- nvinfo : EIATTR_CUDA_API_VERSION
	.align		4
        /*0000*/ 	.byte	0x04, 0x37
        /*0002*/ 	.short	(.L_129 - .L_128)
.L_128:
        /*0004*/ 	.word	0x00000082


	//----- nvinfo : EIATTR_KPARAM_INFO
	.align		4
.L_129:
        /*0008*/ 	.byte	0x04, 0x17
        /*000a*/ 	.short	(.L_131 - .L_130)
.L_130:
        /*000c*/ 	.word	0x00000000
        /*0010*/ 	.short	0x0002
        /*0012*/ 	.short	0x0010
        /*0014*/ 	.byte	0x00, 0xf5, 0x21, 0x00


	//----- nvinfo : EIATTR_KPARAM_INFO
	.align		4
.L_131:
        /*0018*/ 	.byte	0x04, 0x17
        /*001a*/ 	.short	(.L_133 - .L_132)
.L_132:
        /*001c*/ 	.word	0x00000000
        /*0020*/ 	.short	0x0001
        /*0022*/ 	.short	0x0008
        /*0024*/ 	.byte	0x00, 0xf5, 0x21, 0x00


	//----- nvinfo : EIATTR_KPARAM_INFO
	.align		4
.L_133:
        /*0028*/ 	.byte	0x04, 0x17
        /*002a*/ 	.short	(.L_135 - .L_134)
.L_134:
        /*002c*/ 	.word	0x00000000
        /*0030*/ 	.short	0x0000
        /*0032*/ 	.short	0x0000
        /*0034*/ 	.byte	0x00, 0xf0, 0x21, 0x00


	//----- nvinfo : EIATTR_SPARSE_MMA_MASK
	.align		4
.L_135:
        /*0038*/ 	.byte	0x03, 0x50
        /*003a*/ 	.short	0x0000


	//----- nvinfo : EIATTR_MAXREG_COUNT
	.align		4
        /*003c*/ 	.byte	0x03, 0x1b
        /*003e*/ 	.short	0x00ff


	//----- nvinfo : EIATTR_MERCURY_ISA_VERSION
	.align		4
        /*0040*/ 	.byte	0x03, 0x5f
        /*0042*/ 	.short	0x0101


	//----- nvinfo : EIATTR_VRC_CTA_INIT_COUNT
	.align		4
        /*0044*/ 	.byte	0x02, 0x4a
	.zero		1
	.zero		1


	//----- nvinfo : EIATTR_EXIT_INSTR_OFFSETS
	.align		4
        /*0048*/ 	.byte	0x04, 0x1c
        /*004a*/ 	.short	(.L_137 - .L_136)


	//   ....[0]....
.L_136:
        /*004c*/ 	.word	0x00000090


	//   ....[1]....
        /*0050*/ 	.word	0x00000170


	//----- nvinfo : EIATTR_CBANK_PARAM_SIZE
	.align		4
.L_137:
        /*0054*/ 	.byte	0x03, 0x19
        /*0056*/ 	.short	0x0018


	//----- nvinfo : EIATTR_PARAM_CBANK
	.align		4
        /*0058*/ 	.byte	0x04, 0x0a
        /*005a*/ 	.short	(.L_139 - .L_138)
	.align		4
.L_138:
        /*005c*/ 	.word	index@(.nv.constant0.add_assign_f32)
        /*0060*/ 	.short	0x0380
        /*0062*/ 	.short	0x0018


	//----- nvinfo : EIATTR_SW_WAR
	.align		4
.L_139:
        /*0064*/ 	.byte	0x04, 0x36
        /*0066*/ 	.short	(.L_141 - .L_140)
.L_140:
        /*0068*/ 	.word	0x00000008
.L_141:


//--------------------- .nv.info.scale_f32        --------------------------
	.section	.nv.info.scale_f32,"",@"SHT_CUDA_INFO"
	.sectionflags	@""
	.align	4


	//----- nvinfo : EIATTR_CUDA_API_VERSION
	.align		4
        /*0000*/ 	.byte	0x04, 0x37
        /*0002*/ 	.short	(.L_143 - .L_142)
.L_142:
        /*0004*/ 	.word	0x00000082


	//----- nvinfo : EIATTR_KPARAM_INFO
	.align		4
.L_143:
        /*0008*/ 	.byte	0x04, 0x17
        /*000a*/ 	.short	(.L_145 - .L_144)
.L_144:
        /*000c*/ 	.word	0x00000000
        /*0010*/ 	.short	0x0002
        /*0012*/ 	.short	0x0010
        /*0014*/ 	.byte	0x00, 0xf0, 0x11, 0x00


	//----- nvinfo : EIATTR_KPARAM_INFO
	.align		4
.L_145:
        /*0018*/ 	.byte	0x04, 0x17
        /*001a*/ 	.short	(.L_147 - .L_146)
.L_146:
        /*001c*/ 	.word	0x00000000
        /*0020*/ 	.short	0x0001
        /*0022*/ 	.short	0x0008
        /*0024*/ 	.byte	0x00, 0xf5, 0x21, 0x00


	//----- nvinfo : EIATTR_KPARAM_INFO
	.align		4
.L_147:
        /*0028*/ 	.byte	0x04, 0x17
        /*002a*/ 	.short	(.L_149 - .L_148)
.L_148:
        /*002c*/ 	.word	0x00000000
        /*0030*/ 	.short	0x0000
        /*0032*/ 	.short	0x0000
        /*0034*/ 	.byte	0x00, 0xf0, 0x21, 0x00


	//----- nvinfo : EIATTR_SPARSE_MMA_MASK
	.align		4
.L_149:
        /*0038*/ 	.byte	0x03, 0x50
        /*003a*/ 	.short	0x0000


	//----- nvinfo : EIATTR_MAXREG_COUNT
	.align		4
        /*003c*/ 	.byte	0x03, 0x1b
        /*003e*/ 	.short	0x00ff


	//----- nvinfo : EIATTR_MERCURY_ISA_VERSION
	.align		4
        /*0040*/ 	.byte	0x03, 0x5f
        /*0042*/ 	.short	0x0101


	//----- nvinfo : EIATTR_VRC_CTA_INIT_COUNT
	.align		4
        /*0044*/ 	.byte	0x02, 0x4a
	.zero		1
	.zero		1


	//----- nvinfo : EIATTR_EXIT_INSTR_OFFSETS
	.align		4
        /*0048*/ 	.byte	0x04, 0x1c
        /*004a*/ 	.short	(.L_151 - .L_150)


	//   ....[0]....
.L_150:
        /*004c*/ 	.word	0x00000090


	//   ....[1]....
        /*0050*/ 	.word	0x00000120


	//----- nvinfo : EIATTR_CBANK_PARAM_SIZE
	.align		4
.L_151:
        /*0054*/ 	.byte	0x03, 0x19
        /*0056*/ 	.short	0x0014


	//----- nvinfo : EIATTR_PARAM_CBANK
	.align		4
        /*0058*/ 	.byte	0x04, 0x0a
        /*005a*/ 	.short	(.L_153 - .L_152)
	.align		4
.L_152:
        /*005c*/ 	.word	index@(.nv.constant0.scale_f32)
        /*0060*/ 	.short	0x0380
        /*0062*/ 	.short	0x0014


	//----- nvinfo : EIATTR_SW_WAR
	.align		4
.L_153:
        /*0064*/ 	.byte	0x04, 0x36
        /*0066*/ 	.short	(.L_155 - .L_154)
.L_154:
        /*0068*/ 	.word	0x00000008
.L_155:


//--------------------- .nv.info.mul_assign_f16   --------------------------
	.section	.nv.info.mul_assign_f16,"",@"SHT_CUDA_INFO"
	.sectionflags	@""
	.align	4


	//----- nvinfo : EIATTR_CUDA_API_VERSION
	.align		4
        /*0000*/ 	.byte	0x04, 0x37
        /*0002*/ 	.short	(.L_157 - .L_156)
.L_156:
        /*0004*/ 	.word	0x00000082


	//----- nvinfo : EIATTR_KPARAM_INFO
	.align		4
.L_157:
        /*0008*/ 	.byte	0x04, 0x17
        /*000a*/ 	.short	(.L_159 - .L_158)
.L_158:
        /*000c*/ 	.word	0x00000000
        /*0010*/ 	.short	0x0002
        /*0012*/ 	.short	0x0010
        /*0014*/ 	.byte	0x00, 0xf5, 0x21, 0x00


	//----- nvinfo : EIATTR_KPARAM_INFO
	.align		4
.L_159:
        /*0018*/ 	.byte	0x04, 0x17
        /*001a*/ 	.short	(.L_161 - .L_160)
.L_160:
        /*001c*/ 	.word	0x00000000
        /*0020*/ 	.short	0x0001
        /*0022*/ 	.short	0x0008
        /*0024*/ 	.byte	0x00, 0xf5, 0x21, 0x00


	//----- nvinfo : EIATTR_KPARAM_INFO
	.align		4
.L_161:
        /*0028*/ 	.byte	0x04, 0x17
        /*002a*/ 	.short	(.L_163 - .L_162)
.L_162:
        /*002c*/ 	.word	0x00000000
        /*0030*/ 	.short	0x0000
        /*0032*/ 	.short	0x0000
        /*0034*/ 	.byte	0x00, 0xf0, 0x21, 0x00


	//----- nvinfo : EIATTR_SPARSE_MMA_MASK
	.align		4
.L_163:
        /*0038*/ 	.byte	0x03, 0x50
        /*003a*/ 	.short	0x0000


	//----- nvinfo : EIATTR_MAXREG_COUNT
	.align		4
        /*003c*/ 	.byte	0x03, 0x1b
        /*003e*/ 	.short	0x00ff


	//----- nvinfo : EIATTR_MERCURY_ISA_VERSION
	.align		4
        /*0040*/ 	.byte	0x03, 0x5f
        /*0042*/ 	.short	0x0101


	//----- nvinfo : EIATTR_VRC_CTA_INIT_COUNT
	.align		4
        /*0044*/ 	.byte	0x02, 0x4a
	.zero		1
	.zero		1


	//----- nvinfo : EIATTR_EXIT_INSTR_OFFSETS
	.align		4
        /*0048*/ 	.byte	0x04, 0x1c
        /*004a*/ 	.short	(.L_165 - .L_164)


	//   ....[0]....
.L_164:
        /*004c*/ 	.word	0x00000090


	//   ....[1]....
        /*0050*/ 	.word	0x00000170


	//----- nvinfo : EIATTR_CBANK_PARAM_SIZE
	.align		4
.L_165:
        /*0054*/ 	.byte	0x03, 0x19
        /*0056*/ 	.short	0x0018


	//----- nvinfo : EIATTR_PARAM_CBANK
	.align		4
        /*0058*/ 	.byte	0x04, 0x0a
        /*005a*/ 	.short	(.L_167 - .L_166)
	.align		4
.L_166:
        /*005c*/ 	.word	index@(.nv.constant0.mul_assign_f16)
        /*0060*/ 	.short	0x0380
        /*0062*/ 	.short	0x0018


	//----- nvinfo : EIATTR_SW_WAR
	.align		4
.L_167:
        /*0064*/ 	.byte	0x04, 0x36
        /*0066*/ 	.short	(.L_169 - .L_168)
.L_168:
        /*0068*/ 	.word	0x00000008
.L_169:


//--------------------- .nv.info.add_assign_f16   --------------------------
	.section	.nv.info.add_assign_f16,"",@"SHT_CUDA_INFO"
	.sectionflags	@""
	.align	4


	//----- nvinfo : EIATTR_CUDA_API_VERSION
	.align		4
        /*0000*/ 	.byte	0x04, 0x37
        /*0002*/ 	.short	(.L_171 - .L_170)
.L_170:
        /*0004*/ 	.word	0x00000082


	//----- nvinfo : EIATTR_KPARAM_INFO
	.align		4
.L_171:
        /*0008*/ 	.byte	0x04, 0x17
        /*000a*/ 	.short	(.L_173 - .L_172)
.L_172:
        /*000c*/ 	.word	0x00000000
        /*0010*/ 	.short	0x0002
        /*0012*/ 	.short	0x0010
        /*0014*/ 	.byte	0x00, 0xf5, 0x21, 0x00


	//----- nvinfo : EIATTR_KPARAM_INFO
	.align		4
.L_173:
        /*0018*/ 	.byte	0x04, 0x17
        /*001a*/ 	.short	(.L_175 - .L_174)
.L_174:
        /*001c*/ 	.word	0x00000000
        /*0020*/ 	.short	0x0001
        /*0022*/ 	.short	0x0008
        /*0024*/ 	.byte	0x00, 0xf5, 0x21, 0x00


	//----- nvinfo : EIATTR_KPARAM_INFO
	.align		4
.L_175:
        /*0028*/ 	.byte	0x04, 0x17
        /*002a*/ 	.short	(.L_177 - .L_176)
.L_176:
        /*002c*/ 	.word	0x00000000
        /*0030*/ 	.short	0x0000
        /*0032*/ 	.short	0x0000
        /*0034*/ 	.byte	0x00, 0xf0, 0x21, 0x00


	//----- nvinfo : EIATTR_SPARSE_MMA_MASK
	.align		4
.L_177:
        /*0038*/ 	.byte	0x03, 0x50
        /*003a*/ 	.short	0x0000


	//----- nvinfo : EIATTR_MAXREG_COUNT
	.align		4
        /*003c*/ 	.byte	0x03, 0x1b
        /*003e*/ 	.short	0x00ff


	//----- nvinfo : EIATTR_MERCURY_ISA_VERSION
	.align		4
        /*0040*/ 	.byte	0x03, 0x5f
        /*0042*/ 	.short	0x0101


	//----- nvinfo : EIATTR_VRC_CTA_INIT_COUNT
	.align		4
        /*0044*/ 	.byte	0x02, 0x4a
	.zero		1
	.zero		1


	//----- nvinfo : EIATTR_EXIT_INSTR_OFFSETS
	.align		4
        /*0048*/ 	.byte	0x04, 0x1c
        /*004a*/ 	.short	(.L_179 - .L_178)


	//   ....[0]....
.L_178:
        /*004c*/ 	.word	0x00000090


	//   ....[1]....
        /*0050*/ 	.word	0x00000170


	//----- nvinfo : EIATTR_CBANK_PARAM_SIZE
	.align		4
.L_179:
        /*0054*/ 	.byte	0x03, 0x19
        /*0056*/ 	.short	0x0018


	//----- nvinfo : EIATTR_PARAM_CBANK
	.align		4
        /*0058*/ 	.byte	0x04, 0x0a
        /*005a*/ 	.short	(.L_181 - .L_180)
	.align		4
.L_180:
        /*005c*/ 	.word	index@(.nv.constant0.add_assign_f16)
        /*0060*/ 	.short	0x0380
        /*0062*/ 	.short	0x0018


	//----- nvinfo : EIATTR_SW_WAR
	.align		4
.L_181:
        /*0064*/ 	.byte	0x04, 0x36
        /*0066*/ 	.short	(.L_183 - .L_182)
.L_182:
        /*0068*/ 	.word	0x00000008
.L_183:


//--------------------- .nv.info.scale_f16        --------------------------
	.section	.nv.info.scale_f16,"",@"SHT_CUDA_INFO"
	.sectionflags	@""
	.align	4


	//----- nvinfo : EIATTR_CUDA_API_VERSION
	.align		4
        /*0000*/ 	.byte	0x04, 0x37
        /*0002*/ 	.short	(.L_185 - .L_184)
.L_184:
        /*0004*/ 	.word	0x00000082


	//----- nvinfo : EIATTR_KPARAM_INFO
	.align		4
.L_185:
        /*0008*/ 	.byte	0x04, 0x17
        /*000a*/ 	.short	(.L_187 - .L_186)
.L_186:
        /*000c*/ 	.word	0x00000000
        /*0010*/ 	.short	0x0002
        /*0012*/ 	.short	0x0010
        /*0014*/ 	.byte	0x00, 0xf0, 0x09, 0x00


	//----- nvinfo : EIATTR_KPARAM_INFO
	.align		4
.L_187:
        /*0018*/ 	.byte	0x04, 0x17
        /*001a*/ 	.short	(.L_189 - .L_188)
.L_188:
        /*001c*/ 	.word	0x00000000
        /*0020*/ 	.short	0x0001
        /*0022*/ 	.short	0x0008
        /*0024*/ 	.byte	0x00, 0xf5, 0x21, 0x00


	//----- nvinfo : EIATTR_KPARAM_INFO
	.align		4
.L_189:
        /*0028*/ 	.byte	0x04, 0x17
        /*002a*/ 	.short	(.L_191 - .L_190)
.L_190:
        /*002c*/ 	.word	0x00000000
        /*0030*/ 	.short	0x0000
        /*0032*/ 	.short	0x0000
        /*0034*/ 	.byte	0x00, 0xf0, 0x21, 0x00


	//----- nvinfo : EIATTR_SPARSE_MMA_MASK
	.align		4
.L_191:
        /*0038*/ 	.byte	0x03, 0x50
        /*003a*/ 	.short	0x0000


	//----- nvinfo : EIATTR_MAXREG_COUNT
	.align		4
        /*003c*/ 	.byte	0x03, 0x1b
        /*003e*/ 	.short	0x00ff


	//----- nvinfo : EIATTR_MERCURY_ISA_VERSION
	.align		4
        /*0040*/ 	.byte	0x03, 0x5f
        /*0042*/ 	.short	0x0101


	//----- nvinfo : EIATTR_VRC_CTA_INIT_COUNT
	.align		4
        /*0044*/ 	.byte	0x02, 0x4a
	.zero		1
	.zero		1


	//----- nvinfo : EIATTR_EXIT_INSTR_OFFSETS
	.align		4
        /*0048*/ 	.byte	0x04, 0x1c
        /*004a*/ 	.short	(.L_193 - .L_192)


	//   ....[0]....
.L_192:
        /*004c*/ 	.word	0x00000090


	//   ....[1]....
        /*0050*/ 	.word	0x00000120


	//----- nvinfo : EIATTR_CBANK_PARAM_SIZE
	.align		4
.L_193:
        /*0054*/ 	.byte	0x03, 0x19
        /*0056*/ 	.short	0x0012


	//----- nvinfo : EIATTR_PARAM_CBANK
	.align		4
        /*0058*/ 	.byte	0x04, 0x0a
        /*005a*/ 	.short	(.L_195 - .L_194)
	.align		4
.L_194:
        /*005c*/ 	.word	index@(.nv.constant0.scale_f16)
        /*0060*/ 	.short	0x0380
        /*0062*/ 	.short	0x0012


	//----- nvinfo : EIATTR_SW_WAR
	.align		4
.L_195:
        /*0064*/ 	.byte	0x04, 0x36
        /*0066*/ 	.short	(.L_197 - .L_196)
.L_196:
        /*0068*/ 	.word	0x00000008
.L_197:


//--------------------- .nv.info.mul_assign_bf16  --------------------------
	.section	.nv.info.mul_assign_bf16,"",@"SHT_CUDA_INFO"
	.sectionflags	@""
	.align	4


	//----- nvinfo : EIATTR_CUDA_API_VERSION
	.align		4
        /*0000*/ 	.byte	0x04, 0x37
        /*0002*/ 	.short	(.L_199 - .L_198)
.L_198:
        /*0004*/ 	.word	0x00000082


	//----- nvinfo : EIATTR_KPARAM_INFO
	.align		4
.L_199:
        /*0008*/ 	.byte	0x04, 0x17
        /*000a*/ 	.short	(.L_201 - .L_200)
.L_200:
        /*000c*/ 	.word	0x00000000
        /*0010*/ 	.short	0x0002
        /*0012*/ 	.short	0x0010
        /*0014*/ 	.byte	0x00, 0xf5, 0x21, 0x00


	//----- nvinfo : EIATTR_KPARAM_INFO
	.align		4
.L_201:
        /*0018*/ 	.byte	0x04, 0x17
        /*001a*/ 	.short	(.L_203 - .L_202)
.L_202:
        /*001c*/ 	.word	0x00000000
        /*0020*/ 	.short	0x0001
        /*0022*/ 	.short	0x0008
        /*0024*/ 	.byte	0x00, 0xf5, 0x21, 0x00


	//----- nvinfo : EIATTR_KPARAM_INFO
	.align		4
.L_203:
        /*0028*/ 	.byte	0x04, 0x17
        /*002a*/ 	.short	(.L_205 - .L_204)
.L_204:
        /*002c*/ 	.word	0x00000000
        /*0030*/ 	.short	0x0000
        /*0032*/ 	.short	0x0000
        /*0034*/ 	.byte	0x00, 0xf0, 0x21, 0x00


	//----- nvinfo : EIATTR_SPARSE_MMA_MASK
	.align		4
.L_205:
        /*0038*/ 	.byte	0x03, 0x50
        /*003a*/ 	.short	0x0000


	//----- nvinfo : EIATTR_MAXREG_COUNT
	.align		4
        /*003c*/ 	.byte	0x03, 0x1b
        /*003e*/ 	.short	0x00ff


	//----- nvinfo : EIATTR_MERCURY_ISA_VERSION
	.align		4
        /*0040*/ 	.byte	0x03, 0x5f
        /*0042*/ 	.short	0x0101


	//----- nvinfo : EIATTR_VRC_CTA_INIT_COUNT
	.align		4
        /*0044*/ 	.byte	0x02, 0x4a
	.zero		1
	.zero		1


	//----- nvinfo : EIATTR_EXIT_INSTR_OFFSETS
	.align		4
        /*0048*/ 	.byte	0x04, 0x1c
        /*004a*/ 	.short	(.L_207 - .L_206)


	//   ....[0]....
.L_206:
        /*004c*/ 	.word	0x00000090


	//   ....[1]....
        /*0050*/ 	.word	0x00000170


	//----- nvinfo : EIATTR_CBANK_PARAM_SIZE
	.align		4
.L_207:
        /*0054*/ 	.byte	0x03, 0x19
        /*0056*/ 	.short	0x0018


	//----- nvinfo : EIATTR_PARAM_CBANK
	.align		4
        /*0058*/ 	.byte	0x04, 0x0a
        /*005a*/ 	.short	(.L_209 - .L_208)
	.align		4
.L_208:
        /*005c*/ 	.word	index@(.nv.constant0.mul_assign_bf16)
        /*0060*/ 	.short	0x0380
        /*0062*/ 	.short	0x0018


	//----- nvinfo : EIATTR_SW_WAR
	.align		4
.L_209:
        /*0064*/ 	.byte	0x04, 0x36
        /*0066*/ 	.short	(.L_211 - .L_210)
.L_210:
        /*0068*/ 	.word	0x00000008
.L_211:


//--------------------- .nv.info.add_assign_bf16  --------------------------
	.section	.nv.info.add_assign_bf16,"",@"SHT_CUDA_INFO"
	.sectionflags	@""
	.align	4


	//----- nvinfo : EIATTR_CUDA_API_VERSION
	.align		4
        /*0000*/ 	.byte	0x04, 0x37
        /*0002*/ 	.short	(.L_213 - .L_212)
.L_212:
        /*0004*/ 	.word	0x00000082


	//----- nvinfo : EIATTR_KPARAM_INFO
	.align		4
.L_213:
        /*0008*/ 	.byte	0x04, 0x17
        /*000a*/ 	.short	(.L_215 - .L_214)
.L_214:
        /*000c*/ 	.word	0x00000000
        /*0010*/ 	.short	0x0002
        /*0012*/ 	.short	0x0010
        /*0014*/ 	.byte	0x00, 0xf5, 0x21, 0x00


	//----- nvinfo : EIATTR_KPARAM_INFO
	.align		4
.L_215:
        /*0018*/ 	.byte	0x04, 0x17
        /*001a*/ 	.short	(.L_217 - .L_216)
.L_216:
        /*001c*/ 	.word	0x00000000
        /*0020*/ 	.short	0x0001
        /*0022*/ 	.short	0x0008
        /*0024*/ 	.byte	0x00, 0xf5, 0x21, 0x00


	//----- nvinfo : EIATTR_KPARAM_INFO
	.align		4
.L_217:
        /*0028*/ 	.byte	0x04, 0x17
        /*002a*/ 	.short	(.L_219 - .L_218)
.L_218:
        /*002c*/ 	.word	0x00000000
        /*0030*/ 	.short	0x0000
        /*0032*/ 	.short	0x0000
        /*0034*/ 	.byte	0x00, 0xf0, 0x21, 0x00


	//----- nvinfo : EIATTR_SPARSE_MMA_MASK
	.align		4
.L_219:
        /*0038*/ 	.byte	0x03, 0x50
        /*003a*/ 	.short	0x0000


	//----- nvinfo : EIATTR_MAXREG_COUNT
	.align		4
        /*003c*/ 	.byte	0x03, 0x1b
        /*003e*/ 	.short	0x00ff


	//----- nvinfo : EIATTR_MERCURY_ISA_VERSION
	.align		4
        /*0040*/ 	.byte	0x03, 0x5f
        /*0042*/ 	.short	0x0101


	//----- nvinfo : EIATTR_VRC_CTA_INIT_COUNT
	.align		4
        /*0044*/ 	.byte	0x02, 0x4a
	.zero		1
	.zero		1


	//----- nvinfo : EIATTR_EXIT_INSTR_OFFSETS
	.align		4
        /*0048*/ 	.byte	0x04, 0x1c
        /*004a*/ 	.short	(.L_221 - .L_220)


	//   ....[0]....
.L_220:
        /*004c*/ 	.word	0x00000090


	//   ....[1]....
        /*0050*/ 	.word	0x00000170


	//----- nvinfo : EIATTR_CBANK_PARAM_SIZE
	.align		4
.L_221:
        /*0054*/ 	.byte	0x03, 0x19
        /*0056*/ 	.short	0x0018


	//----- nvinfo : EIATTR_PARAM_CBANK
	.align		4
        /*0058*/ 	.byte	0x04, 0x0a
        /*005a*/ 	.short	(.L_223 - .L_222)
	.align		4
.L_222:
        /*005c*/ 	.word	index@(.nv.constant0.add_assign_bf16)
        /*0060*/ 	.short	0x0380
        /*0062*/ 	.short	0x0018


	//----- nvinfo : EIATTR_SW_WAR
	.align		4
.L_223:
        /*0064*/ 	.byte	0x04, 0x36
        /*0066*/ 	.short	(.L_225 - .L_224)
.L_224:
        /*0068*/ 	.word	0x00000008
.L_225:


//--------------------- .nv.info.scale_bf16       --------------------------
	.section	.nv.info.scale_bf16,"",@"SHT_CUDA_INFO"
	.sectionflags	@""
	.align	4


	//----- nvinfo : EIATTR_CUDA_API_VERSION
	.align		4
        /*0000*/ 	.byte	0x04, 0x37
        /*0002*/ 	.short	(.L_227 - .L_226)
.L_226:
        /*0004*/ 	.word	0x00000082


	//----- nvinfo : EIATTR_KPARAM_INFO
	.align		4
.L_227:
        /*0008*/ 	.byte	0x04, 0x17
        /*000a*/ 	.short	(.L_229 - .L_228)
.L_228:
        /*000c*/ 	.word	0x00000000
        /*0010*/ 	.short	0x0002
        /*0012*/ 	.short	0x0010
        /*0014*/ 	.byte	0x00, 0xf0, 0x09, 0x00


	//----- nvinfo : EIATTR_KPARAM_INFO
	.align		4
.L_229:
        /*0018*/ 	.byte	0x04, 0x17
        /*001a*/ 	.short	(.L_231 - .L_230)
.L_230:
        /*001c*/ 	.word	0x00000000
        /*0020*/ 	.short	0x0001
        /*0022*/ 	.short	0x0008
        /*0024*/ 	.byte	0x00, 0xf5, 0x21, 0x00


	//----- nvinfo : EIATTR_KPARAM_INFO
	.align		4
.L_231:
        /*0028*/ 	.byte	0x04, 0x17
        /*002a*/ 	.short	(.L_233 - .L_232)
.L_232:
        /*002c*/ 	.word	0x00000000
        /*0030*/ 	.short	0x0000
        /*0032*/ 	.short	0x0000
        /*0034*/ 	.byte	0x00, 0xf0, 0x21, 0x00


	//----- nvinfo : EIATTR_SPARSE_MMA_MASK
	.align		4
.L_233:
        /*0038*/ 	.byte	0x03, 0x50
        /*003a*/ 	.short	0x0000


	//----- nvinfo : EIATTR_MAXREG_COUNT
	.align		4
        /*003c*/ 	.byte	0x03, 0x1b
        /*003e*/ 	.short	0x00ff


	//----- nvinfo : EIATTR_MERCURY_ISA_VERSION
	.align		4
        /*0040*/ 	.byte	0x03, 0x5f
        /*0042*/ 	.short	0x0101


	//----- nvinfo : EIATTR_VRC_CTA_INIT_COUNT
	.align		4
        /*0044*/ 	.byte	0x02, 0x4a
	.zero		1
	.zero		1


	//----- nvinfo : EIATTR_EXIT_INSTR_OFFSETS
	.align		4
        /*0048*/ 	.byte	0x04, 0x1c
        /*004a*/ 	.short	(.L_235 - .L_234)


	//   ....[0]....
.L_234:
        /*004c*/ 	.word	0x00000090


	//   ....[1]....
        /*0050*/ 	.word	0x00000120


	//----- nvinfo : EIATTR_CBANK_PARAM_SIZE
	.align		4
.L_235:
        /*0054*/ 	.byte	0x03, 0x19
        /*0056*/ 	.short	0x0012


	//----- nvinfo : EIATTR_PARAM_CBANK
	.align		4
        /*0058*/ 	.byte	0x04, 0x0a
        /*005a*/ 	.short	(.L_237 - .L_236)
	.align		4
.L_236:
        /*005c*/ 	.word	index@(.nv.constant0.scale_bf16)
        /*0060*/ 	.short	0x0380
        /*0062*/ 	.short	0x0012


	//----- nvinfo : EIATTR_SW_WAR
	.align		4
.L_237:
        /*0064*/ 	.byte	0x04, 0x36
        /*0066*/ 	.short	(.L_239 - .L_238)
.L_238:
        /*0068*/ 	.word	0x00000008
.L_239:


//--------------------- .nv.callgraph             --------------------------
	.section	.nv.callgraph,"",@"SHT_CUDA_CALLGRAPH"
	.align	4
	.sectionentsize	8
	.align		4
        /*0000*/ 	.word	0x00000000
	.align		4
        /*0004*/ 	.word	0xffffffff
	.align		4
        /*0008*/ 	.word	0x00000000
	.align		4
        /*000c*/ 	.word	0xfffffffe
	.align		4
        /*0010*/ 	.word	0x00000000
	.align		4
        /*0014*/ 	.word	0xfffffffd
	.align		4
        /*0018*/ 	.word	0x00000000
	.align		4
        /*001c*/ 	.word	0xfffffffc


//--------------------- .text.mul_assign_f64      --------------------------
	.section	.text.mul_assign_f64,"ax",@progbits
	.align	128
        .global         mul_assign_f64
        .type           mul_assign_f64,@function
        .size           mul_assign_f64,(.L_x_12 - mul_assign_f64)
        .other          mul_assign_f64,@"STO_CUDA_ENTRY STV_DEFAULT"
mul_assign_f64:
.text.mul_assign_f64:
[----:B------:R-:W-:Y:S01]  /*0000*/  LDC R1, c[0x0][0x37c] ;  /* 0x0000df00ff017b82 */ /* 0x000fe20000000800 */
[----:B------:R-:W0:Y:S07]  /*0010*/  S2R R3, SR_TID.X ;  /* 0x0000000000037919 */ /* 0x000e2e0000002100 */
[----:B------:R-:W0:Y:S01]  /*0020*/  S2UR UR4, SR_CTAID.X ;  /* 0x00000000000479c3 */ /* 0x000e220000002500 */
[----:B------:R-:W1:Y:S07]  /*0030*/  LDCU.64 UR6, c[0x0][0x380] ;  /* 0x00007000ff0677ac */ /* 0x000e6e0008000a00 */
[----:B------:R-:W0:Y:S02]  /*0040*/  LDC R0, c[0x0][0x360] ;  /* 0x0000d800ff007b82 */ /* 0x000e240000000800 */
[----:B0-----:R-:W-:-:S05]  /*0050*/  IMAD R0, R0, UR4, R3 ;  /* 0x0000000400007c24 */ /* 0x001fca000f8e0203 */
[----:B-1----:R-:W-:Y:S02]  /*0060*/  ISETP.GE.U32.AND P0, PT, R0, UR6, PT ;  /* 0x0000000600007c0c */ /* 0x002fe4000bf06070 */
[----:B------:R-:W-:-:S04]  /*0070*/  SHF.R.S32.HI R3, RZ, 0x1f, R0 ;  /* 0x0000001fff037819 */ /* 0x000fc80000011400 */
[----:B------:R-:W-:-:S13]  /*0080*/  ISETP.GE.U32.AND.EX P0, PT, R3, UR7, PT, P0 ;  /* 0x0000000703007c0c */ /* 0x000fda000bf06100 */
[----:B------:R-:W-:Y:S05]  /*0090*/  @P0 EXIT ;  /* 0x000000000000094d */ /* 0x000fea0003800000 */
[----:B------:R-:W0:Y:S01]  /*00a0*/  LDCU.64 UR6, c[0x0][0x388] ;  /* 0x00007100ff0677ac */ /* 0x000e220008000a00 */
[C---:B------:R-:W-:Y:S01]  /*00b0*/  IMAD.SHL.U32 R4, R0.reuse, 0x8, RZ ;  /* 0x0000000800047824 */ /* 0x040fe200078e00ff */
[----:B------:R-:W-:Y:S01]  /*00c0*/  SHF.L.U64.HI R0, R0, 0x3, R3 ;  /* 0x0000000300007819 */ /* 0x000fe20000010203 */
[----:B------:R-:W1:Y:S01]  /*00d0*/  LDCU.64 UR8, c[0x0][0x390] ;  /* 0x00007200ff0877ac */ /* 0x000e620008000a00 */
[----:B------:R-:W2:Y:S02]  /*00e0*/  LDCU.64 UR4, c[0x0][0x358] ;  /* 0x00006b00ff0477ac */ /* 0x000ea40008000a00 */
[C---:B0-----:R-:W-:Y:S02]  /*00f0*/  IADD3 R8, P0, PT, R4.reuse, UR6, RZ ;  /* 0x0000000604087c10 */ /* 0x041fe4000ff1e0ff */
[----:B-1----:R-:W-:Y:S02]  /*0100*/  IADD3 R4, P1, PT, R4, UR8, RZ ;  /* 0x0000000804047c10 */ /* 0x002fe4000ff3e0ff */
[----:B------:R-:W-:-:S02]  /*0110*/  IADD3.X R9, PT, PT, R0, UR7, RZ, P0, !PT ;  /* 0x0000000700097c10 */ /* 0x000fc400087fe4ff */
[----:B------:R-:W-:-:S03]  /*0120*/  IADD3.X R5, PT, PT, R0, UR9, RZ, P1, !PT ;  /* 0x0000000900057c10 */ /* 0x000fc60008ffe4ff */
[----:B--2---:R-:W2:Y:S04]  /*0130*/  LDG.E.64 R2, desc[UR4][R8.64] ;  /* 0x0000000408027981 */ /* 0x004ea8000c1e1b00 */
[----:B------:R-:W2:Y:S02]  /*0140*/  LDG.E.64 R6, desc[UR4][R4.64] ;  /* 0x0000000404067981 */ /* 0x000ea4000c1e1b00 */
[----:B--2---:R-:W-:-:S07]  /*0150*/  DMUL R2, R2, R6 ;  /* 0x0000000602027228 */ /* 0x004fce0000000000 */
[----:B------:R-:W-:Y:S01]  /*0160*/  STG.E.64 desc[UR4][R4.64], R2 ;  /* 0x0000000204007986 */ /* 0x000fe2000c101b04 */
[----:B------:R-:W-:Y:S05]  /*0170*/  EXIT ;  /* 0x000000000000794d */ /* 0x000fea0003800000 */
.L_x_0:
[----:B------:R-:W-:-:S00]  /*0180*/  BRA `(.L_x_0) ;  /* 0xfffffffc00fc7947 */ /* 0x000fc0000383ffff */
[----:B------:R-:W-:-:S00]  /*0190*/  NOP ;  /* 0x0000000000007918 */ /* 0x000fc00000000000 */
        /* <DEDUP_REMOVED lines=14> */
.L_x_12:


//--------------------- .text.add_assign_f64      --------------------------
	.section	.text.add_assign_f64,"ax",@progbits
	.align	128
        .global         add_assign_f64
        .type           add_assign_f64,@function
        .size           add_assign_f64,(.L_x_13 - add_assign_f64)
        .other          add_assign_f64,@"STO_CUDA_ENTRY STV_DEFAULT"
add_assign_f64:
.text.add_assign_f64:
        /* <DEDUP_REMOVED lines=21> */
[----:B--2---:R-:W-:-:S07]  /*0150*/  DADD R2, R2, R6 ;  /* 0x0000000002027229 */ /* 0x004fce0000000006 */
[----:B------:R-:W-:Y:S01]  /*0160*/  STG.E.64 desc[UR4][R4.64], R2 ;  /* 0x0000000204007986 */ /* 0x000fe2000c101b04 */
[----:B------:R-:W-:Y:S05]  /*0170*/  EXIT ;  /* 0x000000000000794d */ /* 0x000fea0003800000 */
.L_x_1:
        /* <DEDUP_REMOVED lines=16> */
.L_x_13:


//--------------------- .text.scale_f64           --------------------------
	.section	.text.scale_f64,"ax",@progbits
	.align	128
        .global         scale_f64
        .type           scale_f64,@function
        .size           scale_f64,(.L_x_14 - scale_f64)
        .other          scale_f64,@"STO_CUDA_ENTRY STV_DEFAULT"
scale_f64:
.text.scale_f64:
        /* <DEDUP_REMOVED lines=11> */
[----:B------:R-:W1:Y:S01]  /*00b0*/  LDCU.64 UR4, c[0x0][0x358] ;  /* 0x00006b00ff0477ac */ /* 0x000e620008000a00 */
[----:B0-----:R-:W-:-:S04]  /*00c0*/  LEA R2, P0, R0, UR6, 0x3 ;  /* 0x0000000600027c11 */ /* 0x001fc8000f8018ff */
[----:B------:R-:W-:Y:S01]  /*00d0*/  LEA.HI.X R3, R0, UR7, R3, 0x3, P0 ;  /* 0x0000000700037c11 */ /* 0x000fe200080f1c03 */
[----:B------:R-:W0:Y:S04]  /*00e0*/  LDCU.64 UR6, c[0x0][0x390] ;  /* 0x00007200ff0677ac */ /* 0x000e280008000a00 */
[----:B-1----:R-:W0:Y:S02]  /*00f0*/  LDG.E.64 R4, desc[UR4][R2.64] ;  /* 0x0000000402047981 */ /* 0x002e24000c1e1b00 */
[----:B0-----:R-:W-:-:S07]  /*0100*/  DMUL R4, R4, UR6 ;  /* 0x0000000604047c28 */ /* 0x001fce0008000000 */
[----:B------:R-:W-:Y:S01]  /*0110*/  STG.E.64 desc[UR4][R2.64], R4 ;  /* 0x0000000402007986 */ /* 0x000fe2000c101b04 */
[----:B------:R-:W-:Y:S05]  /*0120*/  EXIT ;  /* 0x000000000000794d */ /* 0x000fea0003800000 */
.L_x_2:
        /* <DEDUP_REMOVED lines=13> */
.L_x_14:


//--------------------- .text.mul_assign_f32      --------------------------
	.section	.text.mul_assign_f32,"ax",@progbits
	.align	128
        .global         mul_assign_f32
        .type           mul_assign_f32,@function
        .size           mul_assign_f32,(.L_x_15 - mul_assign_f32)
        .other          mul_assign_f32,@"STO_CUDA_ENTRY STV_DEFAULT"
mul_assign_f32:
.text.mul_assign_f32:
        /* <DEDUP_REMOVED lines=19> */
[----:B--2---:R-:W2:Y:S04]  /*0130*/  LDG.E R4, desc[UR4][R4.64] ;  /* 0x0000000404047981 */ /* 0x004ea8000c1e1900 */
[----:B------:R-:W2:Y:S02]  /*0140*/  LDG.E R7, desc[UR4][R2.64] ;  /* 0x0000000402077981 */ /* 0x000ea4000c1e1900 */
[----:B--2---:R-:W-:-:S05]  /*0150*/  FMUL R7, R4, R7 ;  /* 0x0000000704077220 */ /* 0x004fca0000400000 */
[----:B------:R-:W-:Y:S01]  /*0160*/  STG.E desc[UR4][R2.64], R7 ;  /* 0x0000000702007986 */ /* 0x000fe2000c101904 */
[----:B------:R-:W-:Y:S05]  /*0170*/  EXIT ;  /* 0x000000000000794d */ /* 0x000fea0003800000 */
.L_x_3:
        /* <DEDUP_REMOVED lines=16> */
.L_x_15:


//--------------------- .text.add_assign_f32      --------------------------
	.section	.text.add_assign_f32,"ax",@progbits
	.align	128
        .global         add_assign_f32
        .type           add_assign_f32,@function
        .size           add_assign_f32,(.L_x_16 - add_assign_f32)
        .other          add_assign_f32,@"STO_CUDA_ENTRY STV_DEFAULT"
add_assign_f32:
.text.add_assign_f32:
        /* <DEDUP_REMOVED lines=21> */
[----:B--2---:R-:W-:-:S05]  /*0150*/  FADD R7, R4, R7 ;  /* 0x0000000704077221 */ /* 0x004fca0000000000 */
[----:B------:R-:W-:Y:S01]  /*0160*/  STG.E desc[UR4][R2.64], R7 ;  /* 0x0000000702007986 */ /* 0x000fe2000c101904 */
[----:B------:R-:W-:Y:S05]  /*0170*/  EXIT ;  /* 0x000000000000794d */ /* 0x000fea0003800000 */
.L_x_4:
        /* <DEDUP_REMOVED lines=16> */
.L_x_16:


//--------------------- .text.scale_f32           --------------------------
	.section	.text.scale_f32,"ax",@progbits
	.align	128
        .global         scale_f32
        .type           scale_f32,@function
        .size           scale_f32,(.L_x_17 - scale_f32)
        .other          scale_f32,@"STO_CUDA_ENTRY STV_DEFAULT"
scale_f32:
.text.scale_f32:
        /* <DEDUP_REMOVED lines=12> */
[C---:B0-----:R-:W-:Y:S01]  /*00c0*/  LEA R2, P0, R0.reuse, UR6, 0x2 ;  /* 0x0000000600027c11 */ /* 0x041fe2000f8010ff */
[----:B------:R-:W0:Y:S03]  /*00d0*/  LDCU UR6, c[0x0][0x390] ;  /* 0x00007200ff0677ac */ /* 0x000e260008000800 */
[----:B------:R-:W-:-:S05]  /*00e0*/  LEA.HI.X R3, R0, UR7, R3, 0x2, P0 ;  /* 0x0000000700037c11 */ /* 0x000fca00080f1403 */
[----:B-1----:R-:W0:Y:S02]  /*00f0*/  LDG.E R0, desc[UR4][R2.64] ;  /* 0x0000000402007981 */ /* 0x002e24000c1e1900 */
[----:B0-----:R-:W-:-:S05]  /*0100*/  FMUL R5, R0, UR6 ;  /* 0x0000000600057c20 */ /* 0x001fca0008400000 */
[----:B------:R-:W-:Y:S01]  /*0110*/  STG.E desc[UR4][R2.64], R5 ;  /* 0x0000000502007986 */ /* 0x000fe2000c101904 */
[----:B------:R-:W-:Y:S05]  /*0120*/  EXIT ;  /* 0x000000000000794d */ /* 0x000fea0003800000 */
.L_x_5:
        /* <DEDUP_REMOVED lines=13> */
.L_x_17:


//--------------------- .text.mul_assign_f16      --------------------------
	.section	.text.mul_assign_f16,"ax",@progbits
	.align	128
        .global         mul_assign_f16
        .type           mul_assign_f16,@function
        .size           mul_assign_f16,(.L_x_18 - mul_assign_f16)
        .other          mul_assign_f16,@"STO_CUDA_ENTRY STV_DEFAULT"
mul_assign_f16:
.text.mul_assign_f16:
        /* <DEDUP_REMOVED lines=18> */
[----:B------:R-:W-:-:S04]  /*0120*/  IADD3.X R3, PT, PT, R0, UR9, RZ, P1, !PT ;  /* 0x0000000900037c10 */ /* 0x000fc80008ffe4ff */
[----:B--2---:R-:W2:Y:S04]  /*0130*/  LDG.E.U16 R5, desc[UR4][R4.64] ;  /* 0x0000000404057981 */ /* 0x004ea8000c1e1500 */
[----:B------:R-:W2:Y:S02]  /*0140*/  LDG.E.U16 R0, desc[UR4][R2.64] ;  /* 0x0000000402007981 */ /* 0x000ea4000c1e1500 */
[----:B--2---:R-:W-:-:S05]  /*0150*/  HMUL2 R0, R0.H0_H0, R5.H0_H0 ;  /* 0x2000000500007232 */ /* 0x004fca0000000800 */
[----:B------:R-:W-:Y:S01]  /*0160*/  STG.E.U16 desc[UR4][R2.64], R0 ;  /* 0x0000000002007986 */ /* 0x000fe2000c101504 */
[----:B------:R-:W-:Y:S05]  /*0170*/  EXIT ;  /* 0x000000000000794d */ /* 0x000fea0003800000 */
.L_x_6:
        /* <DEDUP_REMOVED lines=16> */
.L_x_18:


//--------------------- .text.add_assign_f16      --------------------------
	.section	.text.add_assign_f16,"ax",@progbits
	.align	128
        .global         add_assign_f16
        .type           add_assign_f16,@function
        .size           add_assign_f16,(.L_x_19 - add_assign_f16)
        .other          add_assign_f16,@"STO_CUDA_ENTRY STV_DEFAULT"
add_assign_f16:
.text.add_assign_f16:
        /* <DEDUP_REMOVED lines=21> */
[----:B--2---:R-:W-:-:S05]  /*0150*/  HADD2 R0, R0.H0_H0, R5.H0_H0 ;  /* 0x2000000500007230 */ /* 0x004fca0000000800 */
[----:B------:R-:W-:Y:S01]  /*0160*/  STG.E.U16 desc[UR4][R2.64], R0 ;  /* 0x0000000002007986 */ /* 0x000fe2000c101504 */
[----:B------:R-:W-:Y:S05]  /*0170*/  EXIT ;  /* 0x000000000000794d */ /* 0x000fea0003800000 */
.L_x_7:
        /* <DEDUP_REMOVED lines=16> */
.L_x_19:


//--------------------- .text.scale_f16           --------------------------
	.section	.text.scale_f16,"ax",@progbits
	.align	128
        .global         scale_f16
        .type           scale_f16,@function
        .size           scale_f16,(.L_x_20 - scale_f16)
        .other          scale_f16,@"STO_CUDA_ENTRY STV_DEFAULT"
scale_f16:
.text.scale_f16:
        /* <DEDUP_REMOVED lines=13> */
[----:B------:R-:W0:Y:S03]  /*00d0*/  LDCU.U16 UR6, c[0x0][0x390] ;  /* 0x00007200ff0677ac */ /* 0x000e260008000400 */
[----:B------:R-:W-:-:S05]  /*00e0*/  LEA.HI.X R3, R0, UR7, R3, 0x1, P0 ;  /* 0x0000000700037c11 */ /* 0x000fca00080f0c03 */
[----:B-1----:R-:W0:Y:S02]  /*00f0*/  LDG.E.U16 R0, desc[UR4][R2.64] ;  /* 0x0000000402007981 */ /* 0x002e24000c1e1500 */
[----:B0-----:R-:W-:-:S05]  /*0100*/  HMUL2 R0, R0.H0_H0, UR6.H0_H0 ;  /* 0x2000000600007c32 */ /* 0x001fca0008000800 */
[----:B------:R-:W-:Y:S01]  /*0110*/  STG.E.U16 desc[UR4][R2.64], R0 ;  /* 0x0000000002007986 */ /* 0x000fe2000c101504 */
[----:B------:R-:W-:Y:S05]  /*0120*/  EXIT ;  /* 0x000000000000794d */ /* 0x000fea0003800000 */
.L_x_8:
        /* <DEDUP_REMOVED lines=13> */
.L_x_20:


//--------------------- .text.mul_assign_bf16     --------------------------
	.section	.text.mul_assign_bf16,"ax",@progbits
	.align	128
        .global         mul_assign_bf16
        .type           mul_assign_bf16,@function
        .size           mul_assign_bf16,(.L_x_21 - mul_assign_bf16)
        .other          mul_assign_bf16,@"STO_CUDA_ENTRY STV_DEFAULT"
mul_assign_bf16:
.text.mul_assign_bf16:
        /* <DEDUP_REMOVED lines=21> */
[----:B--2---:R-:W-:-:S05]  /*0150*/  HMUL2.BF16_V2 R0, R0.H0_H0, R5.H0_H0 ;  /* 0x2000000500007232 */ /* 0x004fca0000200800 */
[----:B------:R-:W-:Y:S01]  /*0160*/  STG.E.U16 desc[UR4][R2.64], R0 ;  /* 0x0000000002007986 */ /* 0x000fe2000c101504 */
[----:B------:R-:W-:Y:S05]  /*0170*/  EXIT ;  /* 0x000000000000794d */ /* 0x000fea0003800000 */
.L_x_9:
        /* <DEDUP_REMOVED lines=16> */
.L_x_21:


//--------------------- .text.add_assign_bf16     --------------------------
	.section	.text.add_assign_bf16,"ax",@progbits
	.align	128
        .global         add_assign_bf16
        .type           add_assign_bf16,@function
        .size           add_assign_bf16,(.L_x_22 - add_assign_bf16)
        .other          add_assign_bf16,@"STO_CUDA_ENTRY STV_DEFAULT"
add_assign_bf16:
.text.add_assign_bf16:
        /* <DEDUP_REMOVED lines=21> */
[----:B--2---:R-:W-:-:S05]  /*0150*/  HADD2.BF16_V2 R0, R0.H0_H0, R5.H0_H0 ;  /* 0x2000000500007230 */ /* 0x004fca0000200800 */
[----:B------:R-:W-:Y:S01]  /*0160*/  STG.E.U16 desc[UR4][R2.64], R0 ;  /* 0x0000000002007986 */ /* 0x000fe2000c101504 */
[----:B------:R-:W-:Y:S05]  /*0170*/  EXIT ;  /* 0x000000000000794d */ /* 0x000fea0003800000 */
.L_x_10:
        /* <DEDUP_REMOVED lines=16> */
.L_x_22:


//--------------------- .text.scale_bf16          --------------------------
	.section	.text.scale_bf16,"ax",@progbits
	.align	128
        .global         scale_bf16
        .type           scale_bf16,@function
        .size           scale_bf16,(.L_x_23 - scale_bf16)
        .other          scale_bf16,@"STO_CUDA_ENTRY STV_DEFAULT"
scale_bf16:
.text.scale_bf16:
        /* <DEDUP_REMOVED lines=16> */
[----:B0-----:R-:W-:-:S05]  /*0100*/  HMUL2.BF16_V2 R0, R0.H0_H0, UR6.H0_H0 ;  /* 0x2000000600007c32 */ /* 0x001fca0008200800 */
[----:B------:R-:W-:Y:S01]  /*0110*/  STG.E.U16 desc[UR4][R2.64], R0 ;  /* 0x0000000002007986 */ /* 0x000fe2000c101504 */
[----:B------:R-:W-:Y:S05]  /*0120*/  EXIT ;  /* 0x000000000000794d */ /* 0x000fea0003800000 */
.L_x_11:
        /* <DEDUP_REMOVED lines=13> */
.L_x_23:


//--------------------- .nv.shared.reserved.0     --------------------------
	.section	.nv.shared.reserved.0,"aw",@nobits
	.weak		__nv_reservedSMEM_offset_0_alias
	.size		__nv_reservedSMEM_offset_0_alias, 0, 64
	.other		__nv_reservedSMEM_offset_0_alias,@"STO_CUDA_RESERVED_SHARED STV_DEFAULT"
__nv_reservedSMEM_offset_0_alias:
	.zero		0
	.zero		64


//--------------------- .nv.constant0.mul_assign_f64 --------------------------
	.section	.nv.constant0.mul_assign_f64,"a",@progbits
	.sectionflags	@""
	.align	4
.nv.constant0.mul_assign_f64:
	.zero		920


//--------------------- .nv.constant0.add_assign_f64 --------------------------
	.section	.nv.constant0.add_assign_f64,"a",@progbits
	.sectionflags	@""
	.align	4
.nv.constant0.add_assign_f64:
	.zero		920


//--------------------- .nv.constant0.scale_f64   --------------------------
	.section	.nv.constant0.scale_f64,"a",@progbits
	.sectionflags	@""
	.align	4
.nv.constant0.scale_f64:
	.zero		920


//--------------------- .nv.constant0.mul_assign_f32 --------------------------
	.section	.nv.constant0.mul_assign_f32,"a",@progbits
	.sectionflags	@""
	.align	4
.nv.constant0.mul_assign_f32:
	.zero		920


//--------------------- .nv.constant0.add_assign_f32 --------------------------
	.section	.nv.constant0.add_assign_f32,"a",@progbits
	.sectionflags	@""
	.align	4
.nv.constant0.add_assign_f32:
	.zero		920


//--------------------- .nv.constant0.scale_f32   --------------------------
	.section	.nv.constant0.scale_f32,"a",@progbits
	.sectionflags	@""
	.align	4
.nv.constant0.scale_f32:
	.zero		916


//--------------------- .nv.constant0.mul_assign_f16 --------------------------
	.section	.nv.constant0.mul_assign_f16,"a",@progbits
	.sectionflags	@""
	.align	4
.nv.constant0.mul_assign_f16:
	.zero		920


//--------------------- .nv.constant0.add_assign_f16 --------------------------
	.section	.nv.constant0.add_assign_f16,"a",@progbits
	.sectionflags	@""
	.align	4
.nv.constant0.add_assign_f16:
	.zero		920


//--------------------- .nv.constant0.scale_f16   --------------------------
	.section	.nv.constant0.scale_f16,"a",@progbits
	.sectionflags	@""
	.align	4
.nv.constant0.scale_f16:
	.zero		914


//--------------------- .nv.constant0.mul_assign_bf16 --------------------------
	.section	.nv.constant0.mul_assign_bf16,"a",@progbits
	.sectionflags	@""
	.align	4
.nv.constant0.mul_assign_bf16:
	.zero		920


//--------------------- .nv.constant0.add_assign_bf16 --------------------------
	.section	.nv.constant0.add_assign_bf16,"a",@progbits
	.sectionflags	@""
	.align	4
.nv.constant0.add_assign_bf16:
	.zero		920


//--------------------- .nv.constant0.scale_bf16  --------------------------
	.section	.nv.constant0.scale_bf16,"a",@progbits
	.sectionflags	@""
	.align	4
.nv.constant0.scale_bf16:
	.zero		914


//--------------------- SYMBOLS --------------------------

	.type		.nv.reservedSmem.offset0,@object
	.size		.nv.reservedSmem.offset0,0x4
